	.target	sm_100a

	.elftype	@"ET_EXEC"


//--------------------- .note.nv.tkinfo           --------------------------
	.section	.note.nv.tkinfo,"",@"SHT_NOTE"
	.sectionflags	@"SHF_NOTE_NV_TKINFO"
	.tkinfo
        /*0018*/ 	.word	0x00000002
        /*0030*/ 	.string	""
        /*0030*/ 	.string	"ptxas"
        /*0030*/ 	.string	"Cuda compilation tools, release 13.0, V13.0.88"
        /*0030*/ 	.string	"Build cuda_13.0.r13.0/compiler.36424714_0"
        /*0030*/ 	.string	"-arch sm_100a -m 64 "



//--------------------- .note.nv.cuinfo           --------------------------
	.section	.note.nv.cuinfo,"",@"SHT_NOTE"
	.sectionflags	@"SHF_NOTE_NV_CUINFO"
        /*0018*/ 	.short	0x0002
        /*001a*/ 	.short	0x0064
        /*001c*/ 	.short	0x0082
	.zero		2


//--------------------- .nv.info                  --------------------------
	.section	.nv.info,"",@"SHT_CUDA_INFO"
	.align	4


	//----- nvinfo : EIATTR_REGCOUNT
	.align		4
        /*0000*/ 	.byte	0x04, 0x2f
        /*0002*/ 	.short	(.L_19 - .L_18)
	.align		4
.L_18:
        /*0004*/ 	.word	index@(_ZN7cutlass13device_kernelINS_4gemm6kernel13GemmUniversalIN4cute5tupleIJiiiiEEENS1_10collective13CollectiveMmaINS1_35MainloopSm100TmaUmmaWarpSpecializedILi12ELi2ELi4ENS5_IJNS4_1CILi1EEENSA_ILi8EEESB_EEEEENS5_IJNSA_ILi64EEESF_NSA_ILi32EEEEEENS_10tfloat32_tENS5_IJlSB_lEEESI_SJ_NS4_8TiledMMAINS4_8MMA_AtomIJNS4_17SM100_MMA_TF32_SSISI_SI_fLi64ELi64ELNS4_4UMMA5MajorE0ELSO_0ELNSN_7ScaleInE0ELSP_0EEEEEENS4_6LayoutINS5_IJSB_SB_SB_EEENS5_IJNSA_ILi0EEESU_SU_EEEEENS5_IJNS4_10UnderscoreESX_SX_EEEEENS4_23SM90_TMA_LOAD_MULTICASTENS4_14ComposedLayoutINS4_7SwizzleILi3ELi4ELi3EEENS4_18smem_ptr_flag_bitsILi32EEENSS_INS5_IJSC_SG_EEENS5_IJSG_SB_EEEEEEEvNS4_8identityENS4_13SM90_TMA_LOADES19_vS1A_EENS_8epilogue10collective18CollectiveEpilogueINS1D_23Sm100TmaWarpSpecializedILi3ELi2ELi16ELb1ELb0EEEJSH_NS5_IJNSS_ISF_SB_EENSS_ISG_SB_EEEEESI_SJ_SI_SJ_NS1D_6fusion15FusionCallbacksIS1H_NS1L_17LinearCombinationISI_fSI_fLNS_15FloatRoundStyleE2EEESH_S1K_JEEENS4_5SM1004TMEM4LOAD26SM100_TMEM_LOAD_16dp128b8xES1B_S19_NS4_17SM75_U32x4_LDSM_NENS4_14SM90_TMA_STOREES19_NS4_17SM90_U32x4_STSM_NENS4_39AutoVectorizingCopyWithAssumedAlignmentILi128EEEEEEvvEEEEvNT_6ParamsE)
        /*0008*/ 	.word	0x00000050


	//----- nvinfo : EIATTR_FRAME_SIZE
	.align		4
.L_19:
        /*000c*/ 	.byte	0x04, 0x11
        /*000e*/ 	.short	(.L_21 - .L_20)
	.align		4
.L_20:
        /*0010*/ 	.word	index@($__internal_2_$__cuda_sm10x_tcgen05_guardrail_trap_unallocated_columns_being_dealloced)
        /*0014*/ 	.word	0x00000000


	//----- nvinfo : EIATTR_FRAME_SIZE
	.align		4
.L_21:
        /*0018*/ 	.byte	0x04, 0x11
        /*001a*/ 	.short	(.L_23 - .L_22)
	.align		4
.L_22:
        /*001c*/ 	.word	index@($__internal_1_$__cuda_sm10x_tcgen05_guardrail_trap_phase_invalid_during_alloc)
        /*0020*/ 	.word	0x00000000


	//----- nvinfo : EIATTR_FRAME_SIZE
	.align		4
.L_23:
        /*0024*/ 	.byte	0x04, 0x11
        /*0026*/ 	.short	(.L_25 - .L_24)
	.align		4
.L_24:
        /*0028*/ 	.word	index@($__internal_0_$__cuda_sm10x_tcgen05_guardrail_trap_col_being_dealloced_not_returned_by_alloc)
        /*002c*/ 	.word	0x00000000


	//----- nvinfo : EIATTR_FRAME_SIZE
	.align		4
.L_25:
        /*0030*/ 	.byte	0x04, 0x11
        /*0032*/ 	.short	(.L_27 - .L_26)
	.align		4
.L_26:
        /*0034*/ 	.word	index@(_ZN7cutlass13device_kernelINS_4gemm6kernel13GemmUniversalIN4cute5tupleIJiiiiEEENS1_10collective13CollectiveMmaINS1_35MainloopSm100TmaUmmaWarpSpecializedILi12ELi2ELi4ENS5_IJNS4_1CILi1EEENSA_ILi8EEESB_EEEEENS5_IJNSA_ILi64EEESF_NSA_ILi32EEEEEENS_10tfloat32_tENS5_IJlSB_lEEESI_SJ_NS4_8TiledMMAINS4_8MMA_AtomIJNS4_17SM100_MMA_TF32_SSISI_SI_fLi64ELi64ELNS4_4UMMA5MajorE0ELSO_0ELNSN_7ScaleInE0ELSP_0EEEEEENS4_6LayoutINS5_IJSB_SB_SB_EEENS5_IJNSA_ILi0EEESU_SU_EEEEENS5_IJNS4_10UnderscoreESX_SX_EEEEENS4_23SM90_TMA_LOAD_MULTICASTENS4_14ComposedLayoutINS4_7SwizzleILi3ELi4ELi3EEENS4_18smem_ptr_flag_bitsILi32EEENSS_INS5_IJSC_SG_EEENS5_IJSG_SB_EEEEEEEvNS4_8identityENS4_13SM90_TMA_LOADES19_vS1A_EENS_8epilogue10collective18CollectiveEpilogueINS1D_23Sm100TmaWarpSpecializedILi3ELi2ELi16ELb1ELb0EEEJSH_NS5_IJNSS_ISF_SB_EENSS_ISG_SB_EEEEESI_SJ_SI_SJ_NS1D_6fusion15FusionCallbacksIS1H_NS1L_17LinearCombinationISI_fSI_fLNS_15FloatRoundStyleE2EEESH_S1K_JEEENS4_5SM1004TMEM4LOAD26SM100_TMEM_LOAD_16dp128b8xES1B_S19_NS4_17SM75_U32x4_LDSM_NENS4_14SM90_TMA_STOREES19_NS4_17SM90_U32x4_STSM_NENS4_39AutoVectorizingCopyWithAssumedAlignmentILi128EEEEEEvvEEEEvNT_6ParamsE)
        /*0038*/ 	.word	0x00000000


	//----- nvinfo : EIATTR_MIN_STACK_SIZE
	.align		4
.L_27:
        /*003c*/ 	.byte	0x04, 0x12
        /*003e*/ 	.short	(.L_29 - .L_28)
	.align		4
.L_28:
        /*0040*/ 	.word	index@(_ZN7cutlass13device_kernelINS_4gemm6kernel13GemmUniversalIN4cute5tupleIJiiiiEEENS1_10collective13CollectiveMmaINS1_35MainloopSm100TmaUmmaWarpSpecializedILi12ELi2ELi4ENS5_IJNS4_1CILi1EEENSA_ILi8EEESB_EEEEENS5_IJNSA_ILi64EEESF_NSA_ILi32EEEEEENS_10tfloat32_tENS5_IJlSB_lEEESI_SJ_NS4_8TiledMMAINS4_8MMA_AtomIJNS4_17SM100_MMA_TF32_SSISI_SI_fLi64ELi64ELNS4_4UMMA5MajorE0ELSO_0ELNSN_7ScaleInE0ELSP_0EEEEEENS4_6LayoutINS5_IJSB_SB_SB_EEENS5_IJNSA_ILi0EEESU_SU_EEEEENS5_IJNS4_10UnderscoreESX_SX_EEEEENS4_23SM90_TMA_LOAD_MULTICASTENS4_14ComposedLayoutINS4_7SwizzleILi3ELi4ELi3EEENS4_18smem_ptr_flag_bitsILi32EEENSS_INS5_IJSC_SG_EEENS5_IJSG_SB_EEEEEEEvNS4_8identityENS4_13SM90_TMA_LOADES19_vS1A_EENS_8epilogue10collective18CollectiveEpilogueINS1D_23Sm100TmaWarpSpecializedILi3ELi2ELi16ELb1ELb0EEEJSH_NS5_IJNSS_ISF_SB_EENSS_ISG_SB_EEEEESI_SJ_SI_SJ_NS1D_6fusion15FusionCallbacksIS1H_NS1L_17LinearCombinationISI_fSI_fLNS_15FloatRoundStyleE2EEESH_S1K_JEEENS4_5SM1004TMEM4LOAD26SM100_TMEM_LOAD_16dp128b8xES1B_S19_NS4_17SM75_U32x4_LDSM_NENS4_14SM90_TMA_STOREES19_NS4_17SM90_U32x4_STSM_NENS4_39AutoVectorizingCopyWithAssumedAlignmentILi128EEEEEEvvEEEEvNT_6ParamsE)
        /*0044*/ 	.word	0x00000000
.L_29:


//--------------------- .nv.compat                --------------------------
	.section	.nv.compat,"",@"SHT_CUDA_COMPAT_INFO"
	.align	4
        /*0000*/ 	.byte	0x02, 0x09, 0x01, 0x00, 0x02, 0x02, 0x02, 0x00, 0x02, 0x05, 0x05, 0x00, 0x03, 0x07, 0x01, 0x01
        /*0010*/ 	.byte	0x02, 0x03, 0x01, 0x00, 0x02, 0x06, 0x01, 0x00, 0x04, 0x0b, 0x08, 0x00, 0x09, 0x00, 0x00, 0x00
        /*0020*/ 	.byte	0x00, 0x00, 0x00, 0x00


//--------------------- .nv.info._ZN7cutlass13device_kernelINS_4gemm6kernel13GemmUniversalIN4cute5tupleIJiiiiEEENS1_10collective13CollectiveMmaINS1_35MainloopSm100TmaUmmaWarpSpecializedILi12ELi2ELi4ENS5_IJNS4_1CILi1EEENSA_ILi8EEESB_EEEEENS5_IJNSA_ILi64EEESF_NSA_ILi32EEEEEENS_10tfloat32_tENS5_IJlSB_lEEESI_SJ_NS4_8TiledMMAINS4_8MMA_AtomIJNS4_17SM100_MMA_TF32_SSISI_SI_fLi64ELi64ELNS4_4UMMA5MajorE0ELSO_0ELNSN_7ScaleInE0ELSP_0EEEEEENS4_6LayoutINS5_IJSB_SB_SB_EEENS5_IJNSA_ILi0EEESU_SU_EEEEENS5_IJNS4_10UnderscoreESX_SX_EEEEENS4_23SM90_TMA_LOAD_MULTICASTENS4_14ComposedLayoutINS4_7SwizzleILi3ELi4ELi3EEENS4_18smem_ptr_flag_bitsILi32EEENSS_INS5_IJSC_SG_EEENS5_IJSG_SB_EEEEEEEvNS4_8identityENS4_13SM90_TMA_LOADES19_vS1A_EENS_8epilogue10collective18CollectiveEpilogueINS1D_23Sm100TmaWarpSpecializedILi3ELi2ELi16ELb1ELb0EEEJSH_NS5_IJNSS_ISF_SB_EENSS_ISG_SB_EEEEESI_SJ_SI_SJ_NS1D_6fusion15FusionCallbacksIS1H_NS1L_17LinearCombinationISI_fSI_fLNS_15FloatRoundStyleE2EEESH_S1K_JEEENS4_5SM1004TMEM4LOAD26SM100_TMEM_LOAD_16dp128b8xES1B_S19_NS4_17SM75_U32x4_LDSM_NENS4_14SM90_TMA_STOREES19_NS4_17SM90_U32x4_STSM_NENS4_39AutoVectorizingCopyWithAssumedAlignmentILi128EEEEEEvvEEEEvNT_6ParamsE --------------------------
	.section	.nv.info._ZN7cutlass13device_kernelINS_4gemm6kernel13GemmUniversalIN4cute5tupleIJiiiiEEENS1_10collective13CollectiveMmaINS1_35MainloopSm100TmaUmmaWarpSpecializedILi12ELi2ELi4ENS5_IJNS4_1CILi1EEENSA_ILi8EEESB_EEEEENS5_IJNSA_ILi64EEESF_NSA_ILi32EEEEEENS_10tfloat32_tENS5_IJlSB_lEEESI_SJ_NS4_8TiledMMAINS4_8MMA_AtomIJNS4_17SM100_MMA_TF32_SSISI_SI_fLi64ELi64ELNS4_4UMMA5MajorE0ELSO_0ELNSN_7ScaleInE0ELSP_0EEEEEENS4_6LayoutINS5_IJSB_SB_SB_EEENS5_IJNSA_ILi0EEESU_SU_EEEEENS5_IJNS4_10UnderscoreESX_SX_EEEEENS4_23SM90_TMA_LOAD_MULTICASTENS4_14ComposedLayoutINS4_7SwizzleILi3ELi4ELi3EEENS4_18smem_ptr_flag_bitsILi32EEENSS_INS5_IJSC_SG_EEENS5_IJSG_SB_EEEEEEEvNS4_8identityENS4_13SM90_TMA_LOADES19_vS1A_EENS_8epilogue10collective18CollectiveEpilogueINS1D_23Sm100TmaWarpSpecializedILi3ELi2ELi16ELb1ELb0EEEJSH_NS5_IJNSS_ISF_SB_EENSS_ISG_SB_EEEEESI_SJ_SI_SJ_NS1D_6fusion15FusionCallbacksIS1H_NS1L_17LinearCombinationISI_fSI_fLNS_15FloatRoundStyleE2EEESH_S1K_JEEENS4_5SM1004TMEM4LOAD26SM100_TMEM_LOAD_16dp128b8xES1B_S19_NS4_17SM75_U32x4_LDSM_NENS4_14SM90_TMA_STOREES19_NS4_17SM90_U32x4_STSM_NENS4_39AutoVectorizingCopyWithAssumedAlignmentILi128EEEEEEvvEEEEvNT_6ParamsE,"",@"SHT_CUDA_INFO"
	.sectionflags	@""
	.align	4


	//----- nvinfo : EIATTR_CUDA_API_VERSION
	.align		4
        /*0000*/ 	.byte	0x04, 0x37
        /*0002*/ 	.short	(.L_31 - .L_30)
.L_30:
        /*0004*/ 	.word	0x00000082


	//----- nvinfo : EIATTR_KPARAM_INFO
	.align		4
.L_31:
        /*0008*/ 	.byte	0x04, 0x17
        /*000a*/ 	.short	(.L_33 - .L_32)
.L_32:
        /*000c*/ 	.word	0x00000000
        /*0010*/ 	.short	0x0000
        /*0012*/ 	.short	0x0000
        /*0014*/ 	.byte	0x00, 0xf0, 0x01, 0x20


	//----- nvinfo : EIATTR_AT_ENTRY_FRAGMENTS
	.align		4
.L_33:
        /*0018*/ 	.byte	0x04, 0x4f
        /*001a*/ 	.short	(.L_35 - .L_34)


	//   ....[0]....
.L_34:
        /*001c*/ 	.word	0x00000006


	//----- nvinfo : EIATTR_RESERVED_SMEM_USED
	.align		4
.L_35:
        /*0020*/ 	.byte	0x01, 0x41
	.zero		2


	//----- nvinfo : EIATTR_SPARSE_MMA_MASK
	.align		4
        /*0024*/ 	.byte	0x03, 0x50
        /*0026*/ 	.short	0x0000


	//----- nvinfo : EIATTR_TCGEN05_1CTA_USED
	.align		4
        /*0028*/ 	.byte	0x01, 0x51
	.zero		2


	//----- nvinfo : EIATTR_MAXREG_COUNT
	.align		4
        /*002c*/ 	.byte	0x03, 0x1b
        /*002e*/ 	.short	0x00ff


	//----- nvinfo : EIATTR_NUM_BARRIERS
	.align		4
        /*0030*/ 	.byte	0x02, 0x4c
        /*0032*/ 	.byte	0x07
	.zero		1


	//----- nvinfo : EIATTR_EXTERNS
	.align		4
        /*0034*/ 	.byte	0x04, 0x0f
        /*0036*/ 	.short	(.L_37 - .L_36)


	//   ....[0]....
	.align		4
.L_36:
        /*0038*/ 	.word	index@(__assertfail)


	//----- nvinfo : EIATTR_MERCURY_ISA_VERSION
	.align		4
.L_37:
        /*003c*/ 	.byte	0x03, 0x5f
        /*003e*/ 	.short	0x0101


	//----- nvinfo : EIATTR_INT_WARP_WIDE_INSTR_OFFSETS
	.align		4
        /*0040*/ 	.byte	0x04, 0x31
        /*0042*/ 	.short	(.L_39 - .L_38)


	//   ....[0]....
.L_38:
        /*0044*/ 	.word	0x000043e0


	//   ....[1]....
        /*0048*/ 	.word	0x00004410


	//   ....[2]....
        /*004c*/ 	.word	0x00004430


	//   ....[3]....
        /*0050*/ 	.word	0x00005000


	//   ....[4]....
        /*0054*/ 	.word	0x00005080


	//   ....[5]....
        /*0058*/ 	.word	0x00005180


	//   ....[6]....
        /*005c*/ 	.word	0x00005290


	//----- nvinfo : EIATTR_COOP_GROUP_MASK_REGIDS
	.align		4
.L_39:
        /*0060*/ 	.byte	0x04, 0x29
        /*0062*/ 	.short	(.L_41 - .L_40)


	//   ....[0]....
.L_40:
        /*0064*/ 	.word	0xffffffff


	//   ....[1]....
        /*0068*/ 	.word	0xffffffff


	//   ....[2]....
        /*006c*/ 	.word	0xffffffff


	//   ....[3]....
        /*0070*/ 	.word	0xffffffff


	//   ....[4]....
        /*0074*/ 	.word	0xffffffff


	//   ....[5]....
        /*0078*/ 	.word	0xffffffff


	//   ....[6]....
        /*007c*/ 	.word	0xffffffff


	//   ....[7]....
        /*0080*/ 	.word	0xffffffff


	//   ....[8]....
        /*0084*/ 	.word	0xffffffff


	//   ....[9]....
        /*0088*/ 	.word	0xffffffff


	//   ....[10]....
        /*008c*/ 	.word	0xffffffff


	//   ....[11]....
        /*0090*/ 	.word	0xffffffff


	//   ....[12]....
        /*0094*/ 	.word	0xffffffff


	//   ....[13]....
        /*0098*/ 	.word	0xffffffff


	//----- nvinfo : EIATTR_COOP_GROUP_INSTR_OFFSETS
	.align		4
.L_41:
        /*009c*/ 	.byte	0x04, 0x28
        /*009e*/ 	.short	(.L_43 - .L_42)


	//   ....[0]....
.L_42:
        /*00a0*/ 	.word	0x00000080


	//   ....[1]....
        /*00a4*/ 	.word	0x000004f0


	//   ....[2]....
        /*00a8*/ 	.word	0x000007d0


	//   ....[3]....
        /*00ac*/ 	.word	0x00000950


	//   ....[4]....
        /*00b0*/ 	.word	0x00000a50


	//   ....[5]....
        /*00b4*/ 	.word	0x00000bc0


	//   ....[6]....
        /*00b8*/ 	.word	0x00000d60


	//   ....[7]....
        /*00bc*/ 	.word	0x00000f10


	//   ....[8]....
        /*00c0*/ 	.word	0x00002290


	//   ....[9]....
        /*00c4*/ 	.word	0x000035d0


	//   ....[10]....
        /*00c8*/ 	.word	0x000037e0


	//   ....[11]....
        /*00cc*/ 	.word	0x00003810


	//   ....[12]....
        /*00d0*/ 	.word	0x000042c0


	//   ....[13]....
        /*00d4*/ 	.word	0x000044f0


	//----- nvinfo : EIATTR_VRC_CTA_INIT_COUNT
	.align		4
.L_43:
        /*00d8*/ 	.byte	0x02, 0x4a
        /*00da*/ 	.byte	0x80
	.zero		1


	//----- nvinfo : EIATTR_SYSCALL_OFFSETS
	.align		4
        /*00dc*/ 	.byte	0x04, 0x46
        /*00de*/ 	.short	(.L_45 - .L_44)


	//   ....[0]....
.L_44:
        /*00e0*/ 	.word	0x00005fa0


	//   ....[1]....
        /*00e4*/ 	.word	0x00006090


	//   ....[2]....
        /*00e8*/ 	.word	0x000069b0


	//   ....[3]....
        /*00ec*/ 	.word	0x00007410


	//----- nvinfo : EIATTR_MBARRIER_INSTR_OFFSETS
	.align		4
.L_45:
        /*00f0*/ 	.byte	0x04, 0x39
        /*00f2*/ 	.short	(.L_47 - .L_46)


	//   ....[0]....
.L_46:
        /*00f4*/ 	.word	0x00000630
        /*00f8*/ 	.word	0x000000ff
        /*00fc*/ 	.word	0x00000000
        /*0100*/ 	.short	0x0100
        /*0102*/ 	.byte	0x04
	.zero		1


	//   ....[1]....
        /*0104*/ 	.word	0x00000640
        /*0108*/ 	.word	0x000000ff
        /*010c*/ 	.word	0x00000060
        /*0110*/ 	.short	0x0100
        /*0112*/ 	.byte	0x04
	.zero		1


	//   ....[2]....
        /*0114*/ 	.word	0x00000650
        /*0118*/ 	.word	0x000000ff
        /*011c*/ 	.word	0x00000008
        /*0120*/ 	.short	0x0100
        /*0122*/ 	.byte	0x04
	.zero		1


	//   ....[3]....
        /*0124*/ 	.word	0x00000660
        /*0128*/ 	.word	0x000000ff
        /*012c*/ 	.word	0x00000068
        /*0130*/ 	.short	0x0100
        /*0132*/ 	.byte	0x04
	.zero		1


	//   ....[4]....
        /*0134*/ 	.word	0x00000670
        /*0138*/ 	.word	0x000000ff
        /*013c*/ 	.word	0x00000010
        /*0140*/ 	.short	0x0100
        /*0142*/ 	.byte	0x04
	.zero		1


	//   ....[5]....
        /*0144*/ 	.word	0x00000680
        /*0148*/ 	.word	0x000000ff
        /*014c*/ 	.word	0x00000070
        /*0150*/ 	.short	0x0100
        /*0152*/ 	.byte	0x04
	.zero		1


	//   ....[6]....
        /*0154*/ 	.word	0x00000690
        /*0158*/ 	.word	0x000000ff
        /*015c*/ 	.word	0x00000018
        /*0160*/ 	.short	0x0100
        /*0162*/ 	.byte	0x04
	.zero		1


	//   ....[7]....
        /*0164*/ 	.word	0x000006a0
        /*0168*/ 	.word	0x000000ff
        /*016c*/ 	.word	0x00000078
        /*0170*/ 	.short	0x0100
        /*0172*/ 	.byte	0x04
	.zero		1


	//   ....[8]....
        /*0174*/ 	.word	0x000006b0
        /*0178*/ 	.word	0x000000ff
        /*017c*/ 	.word	0x00000020
        /*0180*/ 	.short	0x0100
        /*0182*/ 	.byte	0x04
	.zero		1


	//   ....[9]....
        /*0184*/ 	.word	0x000006c0
        /*0188*/ 	.word	0x000000ff
        /*018c*/ 	.word	0x00000080
        /*0190*/ 	.short	0x0100
        /*0192*/ 	.byte	0x04
	.zero		1


	//   ....[10]....
        /*0194*/ 	.word	0x000006d0
        /*0198*/ 	.word	0x000000ff
        /*019c*/ 	.word	0x00000028
        /*01a0*/ 	.short	0x0100
        /*01a2*/ 	.byte	0x04
	.zero		1


	//   ....[11]....
        /*01a4*/ 	.word	0x000006e0
        /*01a8*/ 	.word	0x000000ff
        /*01ac*/ 	.word	0x00000088
        /*01b0*/ 	.short	0x0100
        /*01b2*/ 	.byte	0x04
	.zero		1


	//   ....[12]....
        /*01b4*/ 	.word	0x000006f0
        /*01b8*/ 	.word	0x000000ff
        /*01bc*/ 	.word	0x00000030
        /*01c0*/ 	.short	0x0100
        /*01c2*/ 	.byte	0x04
	.zero		1


	//   ....[13]....
        /*01c4*/ 	.word	0x00000700
        /*01c8*/ 	.word	0x000000ff
        /*01cc*/ 	.word	0x00000090
        /*01d0*/ 	.short	0x0100
        /*01d2*/ 	.byte	0x04
	.zero		1


	//   ....[14]....
        /*01d4*/ 	.word	0x00000710
        /*01d8*/ 	.word	0x000000ff
        /*01dc*/ 	.word	0x00000038
        /*01e0*/ 	.short	0x0100
        /*01e2*/ 	.byte	0x04
	.zero		1


	//   ....[15]....
        /*01e4*/ 	.word	0x00000720
        /*01e8*/ 	.word	0x000000ff
        /*01ec*/ 	.word	0x00000098
        /*01f0*/ 	.short	0x0100
        /*01f2*/ 	.byte	0x04
	.zero		1


	//   ....[16]....
        /*01f4*/ 	.word	0x00000730
        /*01f8*/ 	.word	0x000000ff
        /*01fc*/ 	.word	0x00000040
        /*0200*/ 	.short	0x0100
        /*0202*/ 	.byte	0x04
	.zero		1


	//   ....[17]....
        /*0204*/ 	.word	0x00000740
        /*0208*/ 	.word	0x000000ff
        /*020c*/ 	.word	0x000000a0
        /*0210*/ 	.short	0x0100
        /*0212*/ 	.byte	0x04
	.zero		1


	//   ....[18]....
        /*0214*/ 	.word	0x00000750
        /*0218*/ 	.word	0x000000ff
        /*021c*/ 	.word	0x00000048
        /*0220*/ 	.short	0x0100
        /*0222*/ 	.byte	0x04
	.zero		1


	//   ....[19]....
        /*0224*/ 	.word	0x00000760
        /*0228*/ 	.word	0x000000ff
        /*022c*/ 	.word	0x000000a8
        /*0230*/ 	.short	0x0100
        /*0232*/ 	.byte	0x04
	.zero		1


	//   ....[20]....
        /*0234*/ 	.word	0x00000770
        /*0238*/ 	.word	0x000000ff
        /*023c*/ 	.word	0x00000050
        /*0240*/ 	.short	0x0100
        /*0242*/ 	.byte	0x04
	.zero		1


	//   ....[21]....
        /*0244*/ 	.word	0x00000780
        /*0248*/ 	.word	0x000000ff
        /*024c*/ 	.word	0x000000b0
        /*0250*/ 	.short	0x0100
        /*0252*/ 	.byte	0x04
	.zero		1


	//   ....[22]....
        /*0254*/ 	.word	0x00000790
        /*0258*/ 	.word	0x000000ff
        /*025c*/ 	.word	0x00000058
        /*0260*/ 	.short	0x0100
        /*0262*/ 	.byte	0x04
	.zero		1


	//   ....[23]....
        /*0264*/ 	.word	0x000007a0
        /*0268*/ 	.word	0x000000ff
        /*026c*/ 	.word	0x000000b8
        /*0270*/ 	.short	0x0100
        /*0272*/ 	.byte	0x04
	.zero		1


	//   ....[24]....
        /*0274*/ 	.word	0x000008e0
        /*0278*/ 	.word	0x000000ff
        /*027c*/ 	.word	0x000000c0
        /*0280*/ 	.short	0x0100
        /*0282*/ 	.byte	0x04
	.zero		1


	//   ....[25]....
        /*0284*/ 	.word	0x000008f0
        /*0288*/ 	.word	0x000000ff
        /*028c*/ 	.word	0x000000d8
        /*0290*/ 	.short	0x0100
        /*0292*/ 	.byte	0x04
	.zero		1


	//   ....[26]....
        /*0294*/ 	.word	0x00000900
        /*0298*/ 	.word	0x000000ff
        /*029c*/ 	.word	0x000000c8
        /*02a0*/ 	.short	0x0100
        /*02a2*/ 	.byte	0x04
	.zero		1


	//   ....[27]....
        /*02a4*/ 	.word	0x00000910
        /*02a8*/ 	.word	0x000000ff
        /*02ac*/ 	.word	0x000000e0
        /*02b0*/ 	.short	0x0100
        /*02b2*/ 	.byte	0x04
	.zero		1


	//   ....[28]....
        /*02b4*/ 	.word	0x00000920
        /*02b8*/ 	.word	0x000000ff
        /*02bc*/ 	.word	0x000000d0
        /*02c0*/ 	.short	0x0100
        /*02c2*/ 	.byte	0x04
	.zero		1


	//   ....[29]....
        /*02c4*/ 	.word	0x00000930
        /*02c8*/ 	.word	0x000000ff
        /*02cc*/ 	.word	0x000000e8
        /*02d0*/ 	.short	0x0100
        /*02d2*/ 	.byte	0x04
	.zero		1


	//   ....[30]....
        /*02d4*/ 	.word	0x00000a20
        /*02d8*/ 	.word	0x000000ff
        /*02dc*/ 	.word	0x000000f0
        /*02e0*/ 	.short	0x0100
        /*02e2*/ 	.byte	0x06
	.zero		1


	//   ....[31]....
        /*02e4*/ 	.word	0x00000a30
        /*02e8*/ 	.word	0x000000ff
        /*02ec*/ 	.word	0x000000f8
        /*02f0*/ 	.short	0x0100
        /*02f2*/ 	.byte	0x06
	.zero		1


	//   ....[32]....
        /*02f4*/ 	.word	0x00000b70
        /*02f8*/ 	.word	0x000000ff
        /*02fc*/ 	.word	0x00000100
        /*0300*/ 	.short	0x0100
        /*0302*/ 	.byte	0x06
	.zero		1


	//   ....[33]....
        /*0304*/ 	.word	0x00000b80
        /*0308*/ 	.word	0x000000ff
        /*030c*/ 	.word	0x00000110
        /*0310*/ 	.short	0x0100
        /*0312*/ 	.byte	0x06
	.zero		1


	//   ....[34]....
        /*0314*/ 	.word	0x00000b90
        /*0318*/ 	.word	0x000000ff
        /*031c*/ 	.word	0x00000108
        /*0320*/ 	.short	0x0100
        /*0322*/ 	.byte	0x06
	.zero		1


	//   ....[35]....
        /*0324*/ 	.word	0x00000ba0
        /*0328*/ 	.word	0x000000ff
        /*032c*/ 	.word	0x00000118
        /*0330*/ 	.short	0x0100
        /*0332*/ 	.byte	0x06
	.zero		1


	//   ....[36]....
        /*0334*/ 	.word	0x00000cd0
        /*0338*/ 	.word	0x000000ff
        /*033c*/ 	.word	0x00000120
        /*0340*/ 	.short	0x0100
        /*0342*/ 	.byte	0x04
	.zero		1


	//   ....[37]....
        /*0344*/ 	.word	0x00000ce0
        /*0348*/ 	.word	0x000000ff
        /*034c*/ 	.word	0x00000140
        /*0350*/ 	.short	0x0100
        /*0352*/ 	.byte	0x04
	.zero		1


	//   ....[38]....
        /*0354*/ 	.word	0x00000cf0
        /*0358*/ 	.word	0x000000ff
        /*035c*/ 	.word	0x00000128
        /*0360*/ 	.short	0x0100
        /*0362*/ 	.byte	0x04
	.zero		1


	//   ....[39]....
        /*0364*/ 	.word	0x00000d00
        /*0368*/ 	.word	0x000000ff
        /*036c*/ 	.word	0x00000148
        /*0370*/ 	.short	0x0100
        /*0372*/ 	.byte	0x04
	.zero		1


	//   ....[40]....
        /*0374*/ 	.word	0x00000d10
        /*0378*/ 	.word	0x000000ff
        /*037c*/ 	.word	0x00000130
        /*0380*/ 	.short	0x0100
        /*0382*/ 	.byte	0x04
	.zero		1


	//   ....[41]....
        /*0384*/ 	.word	0x00000d20
        /*0388*/ 	.word	0x000000ff
        /*038c*/ 	.word	0x00000150
        /*0390*/ 	.short	0x0100
        /*0392*/ 	.byte	0x04
	.zero		1


	//   ....[42]....
        /*0394*/ 	.word	0x00000d30
        /*0398*/ 	.word	0x000000ff
        /*039c*/ 	.word	0x00000138
        /*03a0*/ 	.short	0x0100
        /*03a2*/ 	.byte	0x04
	.zero		1


	//   ....[43]....
        /*03a4*/ 	.word	0x00000d40
        /*03a8*/ 	.word	0x000000ff
        /*03ac*/ 	.word	0x00000158
        /*03b0*/ 	.short	0x0100
        /*03b2*/ 	.byte	0x04
	.zero		1


	//   ....[44]....
        /*03b4*/ 	.word	0x00000e30
        /*03b8*/ 	.word	0x000000ff
        /*03bc*/ 	.word	0x00000160
        /*03c0*/ 	.short	0x0100
        /*03c2*/ 	.byte	0x04
	.zero		1


	//   ....[45]....
        /*03c4*/ 	.word	0x00000e40
        /*03c8*/ 	.word	0x000000ff
        /*03cc*/ 	.word	0x00000170
        /*03d0*/ 	.short	0x0100
        /*03d2*/ 	.byte	0x04
	.zero		1


	//   ....[46]....
        /*03d4*/ 	.word	0x00000e50
        /*03d8*/ 	.word	0x000000ff
        /*03dc*/ 	.word	0x00000168
        /*03e0*/ 	.short	0x0100
        /*03e2*/ 	.byte	0x04
	.zero		1


	//   ....[47]....
        /*03e4*/ 	.word	0x00000e60
        /*03e8*/ 	.word	0x000000ff
        /*03ec*/ 	.word	0x00000178
        /*03f0*/ 	.short	0x0100
        /*03f2*/ 	.byte	0x04
	.zero		1


	//   ....[48]....
        /*03f4*/ 	.word	0x00001b10
        /*03f8*/ 	.word	0x00000000
        /*03fc*/ 	.word	0x00000170
        /*0400*/ 	.short	0x010a
        /*0402*/ 	.byte	0xff
	.zero		1


	//   ....[49]....
        /*0404*/ 	.word	0x00001b40
        /*0408*/ 	.word	0x00000000
        /*040c*/ 	.word	0x00000160
        /*0410*/ 	.short	0x0101
        /*0412*/ 	.byte	0xff
	.zero		1


	//   ....[50]....
        /*0414*/ 	.word	0x00001c10
        /*0418*/ 	.word	0x000000ff
        /*041c*/ 	.word	0x00000060
        /*0420*/ 	.short	0x010a
        /*0422*/ 	.byte	0x04
	.zero		1


	//   ....[51]....
        /*0424*/ 	.word	0x00001c90
        /*0428*/ 	.word	0x000000ff
        /*042c*/ 	.word	0x00000060
        /*0430*/ 	.short	0x010a
        /*0432*/ 	.byte	0x21
	.zero		1


	//   ....[52]....
        /*0434*/ 	.word	0x00001e30
        /*0438*/ 	.word	0x000000ff
        /*043c*/ 	.word	0x00000060
        /*0440*/ 	.short	0x010a
        /*0442*/ 	.byte	0x08
	.zero		1


	//   ....[53]....
        /*0444*/ 	.word	0x00001f40
        /*0448*/ 	.word	0x000000ff
        /*044c*/ 	.word	0x000000f8
        /*0450*/ 	.short	0x0101
        /*0452*/ 	.byte	0x06
	.zero		1


	//   ....[54]....
        /*0454*/ 	.word	0x00001f60
        /*0458*/ 	.word	0x000000ff
        /*045c*/ 	.word	0x00000060
        /*0460*/ 	.short	0x010a
        /*0462*/ 	.byte	0x04
	.zero		1


	//   ....[55]....
        /*0464*/ 	.word	0x00001fe0
        /*0468*/ 	.word	0x000000ff
        /*046c*/ 	.word	0x00000060
        /*0470*/ 	.short	0x010a
        /*0472*/ 	.byte	0x11
	.zero		1


	//   ....[56]....
        /*0474*/ 	.word	0x00002180
        /*0478*/ 	.word	0x000000ff
        /*047c*/ 	.word	0x00000060
        /*0480*/ 	.short	0x010a
        /*0482*/ 	.byte	0x07
	.zero		1


	//   ....[57]....
        /*0484*/ 	.word	0x000022c0
        /*0488*/ 	.word	0x00000003
        /*048c*/ 	.word	0x00000100
        /*0490*/ 	.short	0x010a
        /*0492*/ 	.byte	0xff
	.zero		1


	//   ....[58]....
        /*0494*/ 	.word	0x00002410
        /*0498*/ 	.word	0x00000000
        /*049c*/ 	.word	0x00000000
        /*04a0*/ 	.short	0x0101
        /*04a2*/ 	.byte	0xff
	.zero		1


	//   ....[59]....
        /*04a4*/ 	.word	0x000029d0
        /*04a8*/ 	.word	0x000000ff
        /*04ac*/ 	.word	0x00000000
        /*04b0*/ 	.short	0x010a
        /*04b2*/ 	.byte	0x04
	.zero		1


	//   ....[60]....
        /*04b4*/ 	.word	0x00002a60
        /*04b8*/ 	.word	0x000000ff
        /*04bc*/ 	.word	0x00000000
        /*04c0*/ 	.short	0x010a
        /*04c2*/ 	.byte	0x05
	.zero		1


	//   ....[61]....
        /*04c4*/ 	.word	0x00002af0
        /*04c8*/ 	.word	0x000000ff
        /*04cc*/ 	.word	0x00000000
        /*04d0*/ 	.short	0x010a
        /*04d2*/ 	.byte	0x05
	.zero		1


	//   ....[62]....
        /*04d4*/ 	.word	0x00002b80
        /*04d8*/ 	.word	0x000000ff
        /*04dc*/ 	.word	0x00000000
        /*04e0*/ 	.short	0x010a
        /*04e2*/ 	.byte	0x05
	.zero		1


	//   ....[63]....
        /*04e4*/ 	.word	0x00002c10
        /*04e8*/ 	.word	0x000000ff
        /*04ec*/ 	.word	0x00000000
        /*04f0*/ 	.short	0x010a
        /*04f2*/ 	.byte	0x05
	.zero		1


	//   ....[64]....
        /*04f4*/ 	.word	0x00002ca0
        /*04f8*/ 	.word	0x000000ff
        /*04fc*/ 	.word	0x00000000
        /*0500*/ 	.short	0x010a
        /*0502*/ 	.byte	0x05
	.zero		1


	//   ....[65]....
        /*0504*/ 	.word	0x00002d30
        /*0508*/ 	.word	0x000000ff
        /*050c*/ 	.word	0x00000000
        /*0510*/ 	.short	0x010a
        /*0512*/ 	.byte	0x05
	.zero		1


	//   ....[66]....
        /*0514*/ 	.word	0x00002dc0
        /*0518*/ 	.word	0x000000ff
        /*051c*/ 	.word	0x00000000
        /*0520*/ 	.short	0x010a
        /*0522*/ 	.byte	0x05
	.zero		1


	//   ....[67]....
        /*0524*/ 	.word	0x00002e50
        /*0528*/ 	.word	0x000000ff
        /*052c*/ 	.word	0x00000000
        /*0530*/ 	.short	0x010a
        /*0532*/ 	.byte	0x05
	.zero		1


	//   ....[68]....
        /*0534*/ 	.word	0x00002ee0
        /*0538*/ 	.word	0x000000ff
        /*053c*/ 	.word	0x00000000
        /*0540*/ 	.short	0x010a
        /*0542*/ 	.byte	0x05
	.zero		1


	//   ....[69]....
        /*0544*/ 	.word	0x00002f70
        /*0548*/ 	.word	0x000000ff
        /*054c*/ 	.word	0x00000000
        /*0550*/ 	.short	0x010a
        /*0552*/ 	.byte	0x05
	.zero		1


	//   ....[70]....
        /*0554*/ 	.word	0x00003010
        /*0558*/ 	.word	0x00000000
        /*055c*/ 	.word	0x00000000
        /*0560*/ 	.short	0x010a
        /*0562*/ 	.byte	0xff
	.zero		1


	//   ....[71]....
        /*0564*/ 	.word	0x00003130
        /*0568*/ 	.word	0x00000002
        /*056c*/ 	.word	0x00000160
        /*0570*/ 	.short	0x010a
        /*0572*/ 	.byte	0xff
	.zero		1


	//   ....[72]....
        /*0574*/ 	.word	0x000031a0
        /*0578*/ 	.word	0x00000002
        /*057c*/ 	.word	0x00000000
        /*0580*/ 	.short	0x0101
        /*0582*/ 	.byte	0xff
	.zero		1


	//   ....[73]....
        /*0584*/ 	.word	0x000031c0
        /*0588*/ 	.word	0x000000ff
        /*058c*/ 	.word	0x00000110
        /*0590*/ 	.short	0x010a
        /*0592*/ 	.byte	0x04
	.zero		1


	//   ....[74]....
        /*0594*/ 	.word	0x000032e0
        /*0598*/ 	.word	0x00000002
        /*059c*/ 	.word	0x00000100
        /*05a0*/ 	.short	0x010a
        /*05a2*/ 	.byte	0xff
	.zero		1


	//   ....[75]....
        /*05a4*/ 	.word	0x000033e0
        /*05a8*/ 	.word	0x00000002
        /*05ac*/ 	.word	0x00000000
        /*05b0*/ 	.short	0x0101
        /*05b2*/ 	.byte	0xff
	.zero		1


	//   ....[76]....
        /*05b4*/ 	.word	0x00003470
        /*05b8*/ 	.word	0x000000ff
        /*05bc*/ 	.word	0x00000110
        /*05c0*/ 	.short	0x0106
        /*05c2*/ 	.byte	0x04
	.zero		1


	//   ....[77]....
        /*05c4*/ 	.word	0x00003490
        /*05c8*/ 	.word	0x000000ff
        /*05cc*/ 	.word	0x00000110
        /*05d0*/ 	.short	0x010a
        /*05d2*/ 	.byte	0x04
	.zero		1


	//   ....[78]....
        /*05d4*/ 	.word	0x00003520
        /*05d8*/ 	.word	0x000000ff
        /*05dc*/ 	.word	0x00000110
        /*05e0*/ 	.short	0x0106
        /*05e2*/ 	.byte	0x07
	.zero		1


	//   ....[79]....
        /*05e4*/ 	.word	0x00003560
        /*05e8*/ 	.word	0x00000000
        /*05ec*/ 	.word	0x00000110
        /*05f0*/ 	.short	0x010a
        /*05f2*/ 	.byte	0xff
	.zero		1


	//   ....[80]....
        /*05f4*/ 	.word	0x00003ab0
        /*05f8*/ 	.word	0x00000000
        /*05fc*/ 	.word	0x00000100
        /*0600*/ 	.short	0x010a
        /*0602*/ 	.byte	0xff
	.zero		1


	//   ....[81]....
        /*0604*/ 	.word	0x00003bb0
        /*0608*/ 	.word	0x00000003
        /*060c*/ 	.word	0x00000000
        /*0610*/ 	.short	0x0101
        /*0612*/ 	.byte	0xff
	.zero		1


	//   ....[82]....
        /*0614*/ 	.word	0x00003bc0
        /*0618*/ 	.word	0x000000ff
        /*061c*/ 	.word	0x00000000
        /*0620*/ 	.short	0x010a
        /*0622*/ 	.byte	0x04
	.zero		1


	//   ....[83]....
        /*0624*/ 	.word	0x00003c40
        /*0628*/ 	.word	0x000000ff
        /*062c*/ 	.word	0x00000140
        /*0630*/ 	.short	0x010a
        /*0632*/ 	.byte	0x1f
	.zero		1


	//   ....[84]....
        /*0634*/ 	.word	0x00003d20
        /*0638*/ 	.word	0x000000ff
        /*063c*/ 	.word	0x00000000
        /*0640*/ 	.short	0x010a
        /*0642*/ 	.byte	0x05
	.zero		1


	//   ....[85]....
        /*0644*/ 	.word	0x00003e60
        /*0648*/ 	.word	0x000000ff
        /*064c*/ 	.word	0x00000000
        /*0650*/ 	.short	0x010a
        /*0652*/ 	.byte	0x04
	.zero		1


	//   ....[86]....
        /*0654*/ 	.word	0x000040f0
        /*0658*/ 	.word	0x000000ff
        /*065c*/ 	.word	0x00000000
        /*0660*/ 	.short	0x010a
        /*0662*/ 	.byte	0x04
	.zero		1


	//   ....[87]....
        /*0664*/ 	.word	0x00004180
        /*0668*/ 	.word	0x000000ff
        /*066c*/ 	.word	0x00000000
        /*0670*/ 	.short	0x010a
        /*0672*/ 	.byte	0x05
	.zero		1


	//   ....[88]....
        /*0674*/ 	.word	0x00004210
        /*0678*/ 	.word	0x000000ff
        /*067c*/ 	.word	0x00000000
        /*0680*/ 	.short	0x010a
        /*0682*/ 	.byte	0x05
	.zero		1


	//   ....[89]....
        /*0684*/ 	.word	0x000042a0
        /*0688*/ 	.word	0x000000ff
        /*068c*/ 	.word	0x00000000
        /*0690*/ 	.short	0x010a
        /*0692*/ 	.byte	0x04
	.zero		1


	//   ....[90]....
        /*0694*/ 	.word	0x00004730
        /*0698*/ 	.word	0x0000000c
        /*069c*/ 	.word	0x00000100
        /*06a0*/ 	.short	0x010a
        /*06a2*/ 	.byte	0xff
	.zero		1


	//   ....[91]....
        /*06a4*/ 	.word	0x000048a0
        /*06a8*/ 	.word	0x00000000
        /*06ac*/ 	.word	0x00000000
        /*06b0*/ 	.short	0x0101
        /*06b2*/ 	.byte	0xff
	.zero		1


	//   ....[92]....
        /*06b4*/ 	.word	0x00004d20
        /*06b8*/ 	.word	0x000000ff
        /*06bc*/ 	.word	0x000000f8
        /*06c0*/ 	.short	0x010a
        /*06c2*/ 	.byte	0x18
	.zero		1


	//   ....[93]....
        /*06c4*/ 	.word	0x00004ee0
        /*06c8*/ 	.word	0x000000ff
        /*06cc*/ 	.word	0x000000d8
        /*06d0*/ 	.short	0x010a
        /*06d2*/ 	.byte	0x04
	.zero		1


	//   ....[94]....
        /*06d4*/ 	.word	0x000050b0
        /*06d8*/ 	.word	0x000000ff
        /*06dc*/ 	.word	0x000000c0
        /*06e0*/ 	.short	0x010b
        /*06e2*/ 	.byte	0x04
	.zero		1


	//   ....[95]....
        /*06e4*/ 	.word	0x000050c0
        /*06e8*/ 	.word	0x000000ff
        /*06ec*/ 	.word	0x00000000
        /*06f0*/ 	.short	0x0101
        /*06f2*/ 	.byte	0x14
	.zero		1


	//   ....[96]....
        /*06f4*/ 	.word	0x000050d0
        /*06f8*/ 	.word	0x000000ff
        /*06fc*/ 	.word	0x000000d8
        /*0700*/ 	.short	0x010a
        /*0702*/ 	.byte	0x05
	.zero		1


	//   ....[97]....
        /*0704*/ 	.word	0x000052c0
        /*0708*/ 	.word	0x000000ff
        /*070c*/ 	.word	0x000000c0
        /*0710*/ 	.short	0x010b
        /*0712*/ 	.byte	0x05
	.zero		1


	//   ....[98]....
        /*0714*/ 	.word	0x000052d0
        /*0718*/ 	.word	0x000000ff
        /*071c*/ 	.word	0x00000000
        /*0720*/ 	.short	0x0101
        /*0722*/ 	.byte	0x04
	.zero		1


	//   ....[99]....
        /*0724*/ 	.word	0x00005370
        /*0728*/ 	.word	0x000000ff
        /*072c*/ 	.word	0x00000000
        /*0730*/ 	.short	0x010a
        /*0732*/ 	.byte	0x04
	.zero		1


	//   ....[100]....
        /*0734*/ 	.word	0x00005400
        /*0738*/ 	.word	0x000000ff
        /*073c*/ 	.word	0x00000000
        /*0740*/ 	.short	0x010a
        /*0742*/ 	.byte	0x05
	.zero		1


	//   ....[101]....
        /*0744*/ 	.word	0x000054a0
        /*0748*/ 	.word	0x00000000
        /*074c*/ 	.word	0x00000000
        /*0750*/ 	.short	0x010a
        /*0752*/ 	.byte	0xff
	.zero		1


	//   ....[102]....
        /*0754*/ 	.word	0x00005810
        /*0758*/ 	.word	0x00000000
        /*075c*/ 	.word	0x00000100
        /*0760*/ 	.short	0x010a
        /*0762*/ 	.byte	0xff
	.zero		1


	//   ....[103]....
        /*0764*/ 	.word	0x000058e0
        /*0768*/ 	.word	0x00000000
        /*076c*/ 	.word	0x00000000
        /*0770*/ 	.short	0x0101
        /*0772*/ 	.byte	0xff
	.zero		1


	//   ....[104]....
        /*0774*/ 	.word	0x00006530
        /*0778*/ 	.word	0x00000002
        /*077c*/ 	.word	0x000000c0
        /*0780*/ 	.short	0x010a
        /*0782*/ 	.byte	0xff
	.zero		1


	//   ....[105]....
        /*0784*/ 	.word	0x00006570
        /*0788*/ 	.word	0x00000047
        /*078c*/ 	.word	0x00000120
        /*0790*/ 	.short	0x010a
        /*0792*/ 	.byte	0xff
	.zero		1


	//   ....[106]....
        /*0794*/ 	.word	0x00006660
        /*0798*/ 	.word	0x00000002
        /*079c*/ 	.word	0x000000c0
        /*07a0*/ 	.short	0x010a
        /*07a2*/ 	.byte	0xff
	.zero		1


	//   ....[107]....
        /*07a4*/ 	.word	0x00006890
        /*07a8*/ 	.word	0x00000047
        /*07ac*/ 	.word	0x00000120
        /*07b0*/ 	.short	0x010a
        /*07b2*/ 	.byte	0xff
	.zero		1


	//   ....[108]....
        /*07b4*/ 	.word	0x00007130
        /*07b8*/ 	.word	0x00000000
        /*07bc*/ 	.word	0x00000000
        /*07c0*/ 	.short	0x0101
        /*07c2*/ 	.byte	0xff
	.zero		1


	//   ....[109]....
        /*07c4*/ 	.word	0x00007140
        /*07c8*/ 	.word	0x00000002
        /*07cc*/ 	.word	0x000000c0
        /*07d0*/ 	.short	0x010a
        /*07d2*/ 	.byte	0xff
	.zero		1


	//   ....[110]....
        /*07d4*/ 	.word	0x00007210
        /*07d8*/ 	.word	0x00000002
        /*07dc*/ 	.word	0x000000c0
        /*07e0*/ 	.short	0x010a
        /*07e2*/ 	.byte	0xff
	.zero		1


	//   ....[111]....
        /*07e4*/ 	.word	0x00007810
        /*07e8*/ 	.word	0x000000ff
        /*07ec*/ 	.word	0x00000000
        /*07f0*/ 	.short	0x0101
        /*07f2*/ 	.byte	0x04
	.zero		1


	//   ....[112]....
        /*07f4*/ 	.word	0x00007c00
        /*07f8*/ 	.word	0x00000000
        /*07fc*/ 	.word	0x00000000
        /*0800*/ 	.short	0x0101
        /*0802*/ 	.byte	0xff
	.zero		1


	//   ....[113]....
        /*0804*/ 	.word	0x00007eb0
        /*0808*/ 	.word	0x000000ff
        /*080c*/ 	.word	0x00000000
        /*0810*/ 	.short	0x0101
        /*0812*/ 	.byte	0x04
	.zero		1


	//   ....[114]....
        /*0814*/ 	.word	0x00007ed0
        /*0818*/ 	.word	0x00000000
        /*081c*/ 	.word	0x00000170
        /*0820*/ 	.short	0x010a
        /*0822*/ 	.byte	0xff
	.zero		1


	//   ....[115]....
        /*0824*/ 	.word	0x00007f30
        /*0828*/ 	.word	0x00000000
        /*082c*/ 	.word	0x00000060
        /*0830*/ 	.short	0x010a
        /*0832*/ 	.byte	0xff
	.zero		1


	//   ....[116]....
        /*0834*/ 	.word	0x00007f90
        /*0838*/ 	.word	0x00000000
        /*083c*/ 	.word	0x00000060
        /*0840*/ 	.short	0x010a
        /*0842*/ 	.byte	0xff
	.zero		1


	//   ....[117]....
        /*0844*/ 	.word	0x00007fe0
        /*0848*/ 	.word	0x00000003
        /*084c*/ 	.word	0x00000100
        /*0850*/ 	.short	0x010a
        /*0852*/ 	.byte	0xff
	.zero		1


	//   ....[118]....
        /*0854*/ 	.word	0x00008040
        /*0858*/ 	.word	0x00000000
        /*085c*/ 	.word	0x00000000
        /*0860*/ 	.short	0x010a
        /*0862*/ 	.byte	0xff
	.zero		1


	//   ....[119]....
        /*0864*/ 	.word	0x000080a0
        /*0868*/ 	.word	0x00000000
        /*086c*/ 	.word	0x00000000
        /*0870*/ 	.short	0x010a
        /*0872*/ 	.byte	0xff
	.zero		1


	//   ....[120]....
        /*0874*/ 	.word	0x00008100
        /*0878*/ 	.word	0x00000000
        /*087c*/ 	.word	0x00000000
        /*0880*/ 	.short	0x010a
        /*0882*/ 	.byte	0xff
	.zero		1


	//   ....[121]....
        /*0884*/ 	.word	0x00008160
        /*0888*/ 	.word	0x00000000
        /*088c*/ 	.word	0x00000000
        /*0890*/ 	.short	0x010a
        /*0892*/ 	.byte	0xff
	.zero		1


	//   ....[122]....
        /*0894*/ 	.word	0x000081c0
        /*0898*/ 	.word	0x00000000
        /*089c*/ 	.word	0x00000000
        /*08a0*/ 	.short	0x010a
        /*08a2*/ 	.byte	0xff
	.zero		1


	//   ....[123]....
        /*08a4*/ 	.word	0x00008220
        /*08a8*/ 	.word	0x00000000
        /*08ac*/ 	.word	0x00000000
        /*08b0*/ 	.short	0x010a
        /*08b2*/ 	.byte	0xff
	.zero		1


	//   ....[124]....
        /*08b4*/ 	.word	0x00008280
        /*08b8*/ 	.word	0x00000000
        /*08bc*/ 	.word	0x00000000
        /*08c0*/ 	.short	0x010a
        /*08c2*/ 	.byte	0xff
	.zero		1


	//   ....[125]....
        /*08c4*/ 	.word	0x000082e0
        /*08c8*/ 	.word	0x00000000
        /*08cc*/ 	.word	0x00000000
        /*08d0*/ 	.short	0x010a
        /*08d2*/ 	.byte	0xff
	.zero		1


	//   ....[126]....
        /*08d4*/ 	.word	0x00008340
        /*08d8*/ 	.word	0x00000000
        /*08dc*/ 	.word	0x00000000
        /*08e0*/ 	.short	0x010a
        /*08e2*/ 	.byte	0xff
	.zero		1


	//   ....[127]....
        /*08e4*/ 	.word	0x000083a0
        /*08e8*/ 	.word	0x00000000
        /*08ec*/ 	.word	0x00000000
        /*08f0*/ 	.short	0x010a
        /*08f2*/ 	.byte	0xff
	.zero		1


	//   ....[128]....
        /*08f4*/ 	.word	0x00008400
        /*08f8*/ 	.word	0x00000000
        /*08fc*/ 	.word	0x00000000
        /*0900*/ 	.short	0x010a
        /*0902*/ 	.byte	0xff
	.zero		1


	//   ....[129]....
        /*0904*/ 	.word	0x00008450
        /*0908*/ 	.word	0x00000002
        /*090c*/ 	.word	0x00000160
        /*0910*/ 	.short	0x010a
        /*0912*/ 	.byte	0xff
	.zero		1


	//   ....[130]....
        /*0914*/ 	.word	0x000084b0
        /*0918*/ 	.word	0x00000002
        /*091c*/ 	.word	0x00000110
        /*0920*/ 	.short	0x010a
        /*0922*/ 	.byte	0xff
	.zero		1


	//   ....[131]....
        /*0924*/ 	.word	0x00008500
        /*0928*/ 	.word	0x00000002
        /*092c*/ 	.word	0x00000100
        /*0930*/ 	.short	0x010a
        /*0932*/ 	.byte	0xff
	.zero		1


	//   ....[132]....
        /*0934*/ 	.word	0x00008560
        /*0938*/ 	.word	0x00000000
        /*093c*/ 	.word	0x00000110
        /*0940*/ 	.short	0x010a
        /*0942*/ 	.byte	0xff
	.zero		1


	//   ....[133]....
        /*0944*/ 	.word	0x000085b0
        /*0948*/ 	.word	0x00000000
        /*094c*/ 	.word	0x00000100
        /*0950*/ 	.short	0x010a
        /*0952*/ 	.byte	0xff
	.zero		1


	//   ....[134]....
        /*0954*/ 	.word	0x00008610
        /*0958*/ 	.word	0x00000002
        /*095c*/ 	.word	0x00000140
        /*0960*/ 	.short	0x010a
        /*0962*/ 	.byte	0xff
	.zero		1


	//   ....[135]....
        /*0964*/ 	.word	0x00008670
        /*0968*/ 	.word	0x00000000
        /*096c*/ 	.word	0x00000000
        /*0970*/ 	.short	0x010a
        /*0972*/ 	.byte	0xff
	.zero		1


	//   ....[136]....
        /*0974*/ 	.word	0x000086d0
        /*0978*/ 	.word	0x00000000
        /*097c*/ 	.word	0x00000000
        /*0980*/ 	.short	0x010a
        /*0982*/ 	.byte	0xff
	.zero		1


	//   ....[137]....
        /*0984*/ 	.word	0x00008730
        /*0988*/ 	.word	0x00000000
        /*098c*/ 	.word	0x00000000
        /*0990*/ 	.short	0x010a
        /*0992*/ 	.byte	0xff
	.zero		1


	//   ....[138]....
        /*0994*/ 	.word	0x00008790
        /*0998*/ 	.word	0x00000000
        /*099c*/ 	.word	0x00000000
        /*09a0*/ 	.short	0x010a
        /*09a2*/ 	.byte	0xff
	.zero		1


	//   ....[139]....
        /*09a4*/ 	.word	0x000087f0
        /*09a8*/ 	.word	0x00000000
        /*09ac*/ 	.word	0x00000000
        /*09b0*/ 	.short	0x010a
        /*09b2*/ 	.byte	0xff
	.zero		1


	//   ....[140]....
        /*09b4*/ 	.word	0x00008840
        /*09b8*/ 	.word	0x0000000c
        /*09bc*/ 	.word	0x00000100
        /*09c0*/ 	.short	0x010a
        /*09c2*/ 	.byte	0xff
	.zero		1


	//   ....[141]....
        /*09c4*/ 	.word	0x000088a0
        /*09c8*/ 	.word	0x00000000
        /*09cc*/ 	.word	0x000000f8
        /*09d0*/ 	.short	0x010a
        /*09d2*/ 	.byte	0xff
	.zero		1


	//   ....[142]....
        /*09d4*/ 	.word	0x00008900
        /*09d8*/ 	.word	0x00000000
        /*09dc*/ 	.word	0x000000d8
        /*09e0*/ 	.short	0x010a
        /*09e2*/ 	.byte	0xff
	.zero		1


	//   ....[143]....
        /*09e4*/ 	.word	0x00008960
        /*09e8*/ 	.word	0x00000006
        /*09ec*/ 	.word	0x000000d8
        /*09f0*/ 	.short	0x010a
        /*09f2*/ 	.byte	0xff
	.zero		1


	//   ....[144]....
        /*09f4*/ 	.word	0x000089c0
        /*09f8*/ 	.word	0x00000000
        /*09fc*/ 	.word	0x00000000
        /*0a00*/ 	.short	0x010a
        /*0a02*/ 	.byte	0xff
	.zero		1


	//   ....[145]....
        /*0a04*/ 	.word	0x00008a20
        /*0a08*/ 	.word	0x00000000
        /*0a0c*/ 	.word	0x00000000
        /*0a10*/ 	.short	0x010a
        /*0a12*/ 	.byte	0xff
	.zero		1


	//   ....[146]....
        /*0a14*/ 	.word	0x00008a70
        /*0a18*/ 	.word	0x00000000
        /*0a1c*/ 	.word	0x00000100
        /*0a20*/ 	.short	0x010a
        /*0a22*/ 	.byte	0xff
	.zero		1


	//   ....[147]....
        /*0a24*/ 	.word	0x00008ac0
        /*0a28*/ 	.word	0x00000002
        /*0a2c*/ 	.word	0x000000c0
        /*0a30*/ 	.short	0x010a
        /*0a32*/ 	.byte	0xff
	.zero		1


	//   ....[148]....
        /*0a34*/ 	.word	0x00008b10
        /*0a38*/ 	.word	0x00000047
        /*0a3c*/ 	.word	0x00000120
        /*0a40*/ 	.short	0x010a
        /*0a42*/ 	.byte	0xff
	.zero		1


	//   ....[149]....
        /*0a44*/ 	.word	0x00008b60
        /*0a48*/ 	.word	0x00000002
        /*0a4c*/ 	.word	0x000000c0
        /*0a50*/ 	.short	0x010a
        /*0a52*/ 	.byte	0xff
	.zero		1


	//----- nvinfo : EIATTR_NUM_MBARRIERS
	.align		4
.L_47:
        /*0a54*/ 	.byte	0x03, 0x38
        /*0a56*/ 	.short	0x0030


	//----- nvinfo : EIATTR_EXIT_INSTR_OFFSETS
	.align		4
        /*0a58*/ 	.byte	0x04, 0x1c
        /*0a5a*/ 	.short	(.L_49 - .L_48)


	//   ....[0]....
.L_48:
        /*0a5c*/ 	.word	0x00003040


	//   ....[1]....
        /*0a60*/ 	.word	0x00003530


	//   ....[2]....
        /*0a64*/ 	.word	0x00003590


	//   ....[3]....
        /*0a68*/ 	.word	0x00004500


	//   ....[4]....
        /*0a6c*/ 	.word	0x000054d0


	//   ....[5]....
        /*0a70*/ 	.word	0x00005510


	//   ....[6]....
        /*0a74*/ 	.word	0x00007da0


	//   ....[7]....
        /*0a78*/ 	.word	0x00007e20


	//   ....[8]....
        /*0a7c*/ 	.word	0x00007e50


	//   ....[9]....
        /*0a80*/ 	.word	0x00007ec0


	//----- nvinfo : EIATTR_MAX_THREADS
	.align		4
.L_49:
        /*0a84*/ 	.byte	0x04, 0x05
        /*0a86*/ 	.short	(.L_51 - .L_50)
.L_50:
        /*0a88*/ 	.word	0x00000100
        /*0a8c*/ 	.word	0x00000001
        /*0a90*/ 	.word	0x00000001


	//----- nvinfo : EIATTR_CRS_STACK_SIZE
	.align		4
.L_51:
        /*0a94*/ 	.byte	0x04, 0x1e
        /*0a96*/ 	.short	(.L_53 - .L_52)
.L_52:
        /*0a98*/ 	.word	0x00000000


	//----- nvinfo : EIATTR_CBANK_PARAM_SIZE
	.align		4
.L_53:
        /*0a9c*/ 	.byte	0x03, 0x19
        /*0a9e*/ 	.short	0x0800


	//----- nvinfo : EIATTR_PARAM_CBANK
	.align		4
        /*0aa0*/ 	.byte	0x04, 0x0a
        /*0aa2*/ 	.short	(.L_55 - .L_54)
	.align		4
.L_54:
        /*0aa4*/ 	.word	index@(.nv.constant0._ZN7cutlass13device_kernelINS_4gemm6kernel13GemmUniversalIN4cute5tupleIJiiiiEEENS1_10collective13CollectiveMmaINS1_35MainloopSm100TmaUmmaWarpSpecializedILi12ELi2ELi4ENS5_IJNS4_1CILi1EEENSA_ILi8EEESB_EEEEENS5_IJNSA_ILi64EEESF_NSA_ILi32EEEEEENS_10tfloat32_tENS5_IJlSB_lEEESI_SJ_NS4_8TiledMMAINS4_8MMA_AtomIJNS4_17SM100_MMA_TF32_SSISI_SI_fLi64ELi64ELNS4_4UMMA5MajorE0ELSO_0ELNSN_7ScaleInE0ELSP_0EEEEEENS4_6LayoutINS5_IJSB_SB_SB_EEENS5_IJNSA_ILi0EEESU_SU_EEEEENS5_IJNS4_10UnderscoreESX_SX_EEEEENS4_23SM90_TMA_LOAD_MULTICASTENS4_14ComposedLayoutINS4_7SwizzleILi3ELi4ELi3EEENS4_18smem_ptr_flag_bitsILi32EEENSS_INS5_IJSC_SG_EEENS5_IJSG_SB_EEEEEEEvNS4_8identityENS4_13SM90_TMA_LOADES19_vS1A_EENS_8epilogue10collective18CollectiveEpilogueINS1D_23Sm100TmaWarpSpecializedILi3ELi2ELi16ELb1ELb0EEEJSH_NS5_IJNSS_ISF_SB_EENSS_ISG_SB_EEEEESI_SJ_SI_SJ_NS1D_6fusion15FusionCallbacksIS1H_NS1L_17LinearCombinationISI_fSI_fLNS_15FloatRoundStyleE2EEESH_S1K_JEEENS4_5SM1004TMEM4LOAD26SM100_TMEM_LOAD_16dp128b8xES1B_S19_NS4_17SM75_U32x4_LDSM_NENS4_14SM90_TMA_STOREES19_NS4_17SM90_U32x4_STSM_NENS4_39AutoVectorizingCopyWithAssumedAlignmentILi128EEEEEEvvEEEEvNT_6ParamsE)
        /*0aa8*/ 	.short	0x0380
        /*0aaa*/ 	.short	0x0800


	//----- nvinfo : EIATTR_SW_WAR
	.align		4
.L_55:
        /*0aac*/ 	.byte	0x04, 0x36
        /*0aae*/ 	.short	(.L_57 - .L_56)
.L_56:
        /*0ab0*/ 	.word	0x00000008
.L_57:


//--------------------- .nv.callgraph             --------------------------
	.section	.nv.callgraph,"",@"SHT_CUDA_CALLGRAPH"
	.align	4
	.sectionentsize	8
	.align		4
        /*0000*/ 	.word	0x00000000
	.align		4
        /*0004*/ 	.word	0xffffffff
	.align		4
        /*0008*/ 	.word	index@(_ZN7cutlass13device_kernelINS_4gemm6kernel13GemmUniversalIN4cute5tupleIJiiiiEEENS1_10collective13CollectiveMmaINS1_35MainloopSm100TmaUmmaWarpSpecializedILi12ELi2ELi4ENS5_IJNS4_1CILi1EEENSA_ILi8EEESB_EEEEENS5_IJNSA_ILi64EEESF_NSA_ILi32EEEEEENS_10tfloat32_tENS5_IJlSB_lEEESI_SJ_NS4_8TiledMMAINS4_8MMA_AtomIJNS4_17SM100_MMA_TF32_SSISI_SI_fLi64ELi64ELNS4_4UMMA5MajorE0ELSO_0ELNSN_7ScaleInE0ELSP_0EEEEEENS4_6LayoutINS5_IJSB_SB_SB_EEENS5_IJNSA_ILi0EEESU_SU_EEEEENS5_IJNS4_10UnderscoreESX_SX_EEEEENS4_23SM90_TMA_LOAD_MULTICASTENS4_14ComposedLayoutINS4_7SwizzleILi3ELi4ELi3EEENS4_18smem_ptr_flag_bitsILi32EEENSS_INS5_IJSC_SG_EEENS5_IJSG_SB_EEEEEEEvNS4_8identityENS4_13SM90_TMA_LOADES19_vS1A_EENS_8epilogue10collective18CollectiveEpilogueINS1D_23Sm100TmaWarpSpecializedILi3ELi2ELi16ELb1ELb0EEEJSH_NS5_IJNSS_ISF_SB_EENSS_ISG_SB_EEEEESI_SJ_SI_SJ_NS1D_6fusion15FusionCallbacksIS1H_NS1L_17LinearCombinationISI_fSI_fLNS_15FloatRoundStyleE2EEESH_S1K_JEEENS4_5SM1004TMEM4LOAD26SM100_TMEM_LOAD_16dp128b8xES1B_S19_NS4_17SM75_U32x4_LDSM_NENS4_14SM90_TMA_STOREES19_NS4_17SM90_U32x4_STSM_NENS4_39AutoVectorizingCopyWithAssumedAlignmentILi128EEEEEEvvEEEEvNT_6ParamsE)
	.align		4
        /*000c*/ 	.word	index@(__assertfail)
	.align		4
        /*0010*/ 	.word	0x00000000
	.align		4
        /*0014*/ 	.word	0xfffffffe
	.align		4
        /*0018*/ 	.word	0x00000000
	.align		4
        /*001c*/ 	.word	0xfffffffd
	.align		4
        /*0020*/ 	.word	0x00000000
	.align		4
        /*0024*/ 	.word	0xfffffffc


//--------------------- .nv.constant4             --------------------------
	.section	.nv.constant4,"a",@progbits
	.align	8
	.align		8
.nv.constant4:
        /*0000*/ 	.dword	__assertfail
	.align		8
        /*0008*/ 	.dword	__unnamed_1
	.align		8
        /*0010*/ 	.dword	__unnamed_2
	.align		8
        /*0018*/ 	.dword	_ZN40_INTERNAL_8cb8d23f_4_k_cu_568506a5_330944cuda3std3__45__cpo5beginE
	.align		8
        /*0020*/ 	.dword	_ZN40_INTERNAL_8cb8d23f_4_k_cu_568506a5_330944cuda3std3__45__cpo3endE
	.align		8
        /*0028*/ 	.dword	_ZN40_INTERNAL_8cb8d23f_4_k_cu_568506a5_330944cuda3std3__45__cpo6cbeginE
	.align		8
        /*0030*/ 	.dword	_ZN40_INTERNAL_8cb8d23f_4_k_cu_568506a5_330944cuda3std3__45__cpo4cendE
	.align		8
        /*0038*/ 	.dword	_ZN40_INTERNAL_8cb8d23f_4_k_cu_568506a5_330944cuda3std3__442_GLOBAL__N__8cb8d23f_4_k_cu_568506a5_330946ignoreE
	.align		8
        /*0040*/ 	.dword	_ZN40_INTERNAL_8cb8d23f_4_k_cu_568506a5_330944cuda3std3__419piecewise_constructE
	.align		8
        /*0048*/ 	.dword	_ZN40_INTERNAL_8cb8d23f_4_k_cu_568506a5_330944cuda3std3__48in_placeE
	.align		8
        /*0050*/ 	.dword	_ZN40_INTERNAL_8cb8d23f_4_k_cu_568506a5_330944cuda3std6ranges3__45__cpo4swapE
	.align		8
        /*0058*/ 	.dword	_ZN40_INTERNAL_8cb8d23f_4_k_cu_568506a5_330944cuda3std6ranges3__45__cpo9iter_moveE
	.align		8
        /*0060*/ 	.dword	_ZN40_INTERNAL_8cb8d23f_4_k_cu_568506a5_330944cute7productE
	.align		8
        /*0068*/ 	.dword	_ZN40_INTERNAL_8cb8d23f_4_k_cu_568506a5_330944cute1_E
	.align		8
        /*0070*/ 	.dword	$str$25
	.align		8
        /*0078*/ 	.dword	$str$26
	.align		8
        /*0080*/ 	.dword	$str$27
	.align		8
        /*0088*/ 	.dword	$str$28


//--------------------- .text._ZN7cutlass13device_kernelINS_4gemm6kernel13GemmUniversalIN4cute5tupleIJiiiiEEENS1_10collective13CollectiveMmaINS1_35MainloopSm100TmaUmmaWarpSpecializedILi12ELi2ELi4ENS5_IJNS4_1CILi1EEENSA_ILi8EEESB_EEEEENS5_IJNSA_ILi64EEESF_NSA_ILi32EEEEEENS_10tfloat32_tENS5_IJlSB_lEEESI_SJ_NS4_8TiledMMAINS4_8MMA_AtomIJNS4_17SM100_MMA_TF32_SSISI_SI_fLi64ELi64ELNS4_4UMMA5MajorE0ELSO_0ELNSN_7ScaleInE0ELSP_0EEEEEENS4_6LayoutINS5_IJSB_SB_SB_EEENS5_IJNSA_ILi0EEESU_SU_EEEEENS5_IJNS4_10UnderscoreESX_SX_EEEEENS4_23SM90_TMA_LOAD_MULTICASTENS4_14ComposedLayoutINS4_7SwizzleILi3ELi4ELi3EEENS4_18smem_ptr_flag_bitsILi32EEENSS_INS5_IJSC_SG_EEENS5_IJSG_SB_EEEEEEEvNS4_8identityENS4_13SM90_TMA_LOADES19_vS1A_EENS_8epilogue10collective18CollectiveEpilogueINS1D_23Sm100TmaWarpSpecializedILi3ELi2ELi16ELb1ELb0EEEJSH_NS5_IJNSS_ISF_SB_EENSS_ISG_SB_EEEEESI_SJ_SI_SJ_NS1D_6fusion15FusionCallbacksIS1H_NS1L_17LinearCombinationISI_fSI_fLNS_15FloatRoundStyleE2EEESH_S1K_JEEENS4_5SM1004TMEM4LOAD26SM100_TMEM_LOAD_16dp128b8xES1B_S19_NS4_17SM75_U32x4_LDSM_NENS4_14SM90_TMA_STOREES19_NS4_17SM90_U32x4_STSM_NENS4_39AutoVectorizingCopyWithAssumedAlignmentILi128EEEEEEvvEEEEvNT_6ParamsE --------------------------
	.section	.text._ZN7cutlass13device_kernelINS_4gemm6kernel13GemmUniversalIN4cute5tupleIJiiiiEEENS1_10collective13CollectiveMmaINS1_35MainloopSm100TmaUmmaWarpSpecializedILi12ELi2ELi4ENS5_IJNS4_1CILi1EEENSA_ILi8EEESB_EEEEENS5_IJNSA_ILi64EEESF_NSA_ILi32EEEEEENS_10tfloat32_tENS5_IJlSB_lEEESI_SJ_NS4_8TiledMMAINS4_8MMA_AtomIJNS4_17SM100_MMA_TF32_SSISI_SI_fLi64ELi64ELNS4_4UMMA5MajorE0ELSO_0ELNSN_7ScaleInE0ELSP_0EEEEEENS4_6LayoutINS5_IJSB_SB_SB_EEENS5_IJNSA_ILi0EEESU_SU_EEEEENS5_IJNS4_10UnderscoreESX_SX_EEEEENS4_23SM90_TMA_LOAD_MULTICASTENS4_14ComposedLayoutINS4_7SwizzleILi3ELi4ELi3EEENS4_18smem_ptr_flag_bitsILi32EEENSS_INS5_IJSC_SG_EEENS5_IJSG_SB_EEEEEEEvNS4_8identityENS4_13SM90_TMA_LOADES19_vS1A_EENS_8epilogue10collective18CollectiveEpilogueINS1D_23Sm100TmaWarpSpecializedILi3ELi2ELi16ELb1ELb0EEEJSH_NS5_IJNSS_ISF_SB_EENSS_ISG_SB_EEEEESI_SJ_SI_SJ_NS1D_6fusion15FusionCallbacksIS1H_NS1L_17LinearCombinationISI_fSI_fLNS_15FloatRoundStyleE2EEESH_S1K_JEEENS4_5SM1004TMEM4LOAD26SM100_TMEM_LOAD_16dp128b8xES1B_S19_NS4_17SM75_U32x4_LDSM_NENS4_14SM90_TMA_STOREES19_NS4_17SM90_U32x4_STSM_NENS4_39AutoVectorizingCopyWithAssumedAlignmentILi128EEEEEEvvEEEEvNT_6ParamsE,"ax",@progbits
	.align	128
.text._ZN7cutlass13device_kernelINS_4gemm6kernel13GemmUniversalIN4cute5tupleIJiiiiEEENS1_10collective13CollectiveMmaINS1_35MainloopSm100TmaUmmaWarpSpecializedILi12ELi2ELi4ENS5_IJNS4_1CILi1EEENSA_ILi8EEESB_EEEEENS5_IJNSA_ILi64EEESF_NSA_ILi32EEEEEENS_10tfloat32_tENS5_IJlSB_lEEESI_SJ_NS4_8TiledMMAINS4_8MMA_AtomIJNS4_17SM100_MMA_TF32_SSISI_SI_fLi64ELi64ELNS4_4UMMA5MajorE0ELSO_0ELNSN_7ScaleInE0ELSP_0EEEEEENS4_6LayoutINS5_IJSB_SB_SB_EEENS5_IJNSA_ILi0EEESU_SU_EEEEENS5_IJNS4_10UnderscoreESX_SX_EEEEENS4_23SM90_TMA_LOAD_MULTICASTENS4_14ComposedLayoutINS4_7SwizzleILi3ELi4ELi3EEENS4_18smem_ptr_flag_bitsILi32EEENSS_INS5_IJSC_SG_EEENS5_IJSG_SB_EEEEEEEvNS4_8identityENS4_13SM90_TMA_LOADES19_vS1A_EENS_8epilogue10collective18CollectiveEpilogueINS1D_23Sm100TmaWarpSpecializedILi3ELi2ELi16ELb1ELb0EEEJSH_NS5_IJNSS_ISF_SB_EENSS_ISG_SB_EEEEESI_SJ_SI_SJ_NS1D_6fusion15FusionCallbacksIS1H_NS1L_17LinearCombinationISI_fSI_fLNS_15FloatRoundStyleE2EEESH_S1K_JEEENS4_5SM1004TMEM4LOAD26SM100_TMEM_LOAD_16dp128b8xES1B_S19_NS4_17SM75_U32x4_LDSM_NENS4_14SM90_TMA_STOREES19_NS4_17SM90_U32x4_STSM_NENS4_39AutoVectorizingCopyWithAssumedAlignmentILi128EEEEEEvvEEEEvNT_6ParamsE:
        .type           _ZN7cutlass13device_kernelINS_4gemm6kernel13GemmUniversalIN4cute5tupleIJiiiiEEENS1_10collective13CollectiveMmaINS1_35MainloopSm100TmaUmmaWarpSpecializedILi12ELi2ELi4ENS5_IJNS4_1CILi1EEENSA_ILi8EEESB_EEEEENS5_IJNSA_ILi64EEESF_NSA_ILi32EEEEEENS_10tfloat32_tENS5_IJlSB_lEEESI_SJ_NS4_8TiledMMAINS4_8MMA_AtomIJNS4_17SM100_MMA_TF32_SSISI_SI_fLi64ELi64ELNS4_4UMMA5MajorE0ELSO_0ELNSN_7ScaleInE0ELSP_0EEEEEENS4_6LayoutINS5_IJSB_SB_SB_EEENS5_IJNSA_ILi0EEESU_SU_EEEEENS5_IJNS4_10UnderscoreESX_SX_EEEEENS4_23SM90_TMA_LOAD_MULTICASTENS4_14ComposedLayoutINS4_7SwizzleILi3ELi4ELi3EEENS4_18smem_ptr_flag_bitsILi32EEENSS_INS5_IJSC_SG_EEENS5_IJSG_SB_EEEEEEEvNS4_8identityENS4_13SM90_TMA_LOADES19_vS1A_EENS_8epilogue10collective18CollectiveEpilogueINS1D_23Sm100TmaWarpSpecializedILi3ELi2ELi16ELb1ELb0EEEJSH_NS5_IJNSS_ISF_SB_EENSS_ISG_SB_EEEEESI_SJ_SI_SJ_NS1D_6fusion15FusionCallbacksIS1H_NS1L_17LinearCombinationISI_fSI_fLNS_15FloatRoundStyleE2EEESH_S1K_JEEENS4_5SM1004TMEM4LOAD26SM100_TMEM_LOAD_16dp128b8xES1B_S19_NS4_17SM75_U32x4_LDSM_NENS4_14SM90_TMA_STOREES19_NS4_17SM90_U32x4_STSM_NENS4_39AutoVectorizingCopyWithAssumedAlignmentILi128EEEEEEvvEEEEvNT_6ParamsE,@function
        .size           _ZN7cutlass13device_kernelINS_4gemm6kernel13GemmUniversalIN4cute5tupleIJiiiiEEENS1_10collective13CollectiveMmaINS1_35MainloopSm100TmaUmmaWarpSpecializedILi12ELi2ELi4ENS5_IJNS4_1CILi1EEENSA_ILi8EEESB_EEEEENS5_IJNSA_ILi64EEESF_NSA_ILi32EEEEEENS_10tfloat32_tENS5_IJlSB_lEEESI_SJ_NS4_8TiledMMAINS4_8MMA_AtomIJNS4_17SM100_MMA_TF32_SSISI_SI_fLi64ELi64ELNS4_4UMMA5MajorE0ELSO_0ELNSN_7ScaleInE0ELSP_0EEEEEENS4_6LayoutINS5_IJSB_SB_SB_EEENS5_IJNSA_ILi0EEESU_SU_EEEEENS5_IJNS4_10UnderscoreESX_SX_EEEEENS4_23SM90_TMA_LOAD_MULTICASTENS4_14ComposedLayoutINS4_7SwizzleILi3ELi4ELi3EEENS4_18smem_ptr_flag_bitsILi32EEENSS_INS5_IJSC_SG_EEENS5_IJSG_SB_EEEEEEEvNS4_8identityENS4_13SM90_TMA_LOADES19_vS1A_EENS_8epilogue10collective18CollectiveEpilogueINS1D_23Sm100TmaWarpSpecializedILi3ELi2ELi16ELb1ELb0EEEJSH_NS5_IJNSS_ISF_SB_EENSS_ISG_SB_EEEEESI_SJ_SI_SJ_NS1D_6fusion15FusionCallbacksIS1H_NS1L_17LinearCombinationISI_fSI_fLNS_15FloatRoundStyleE2EEESH_S1K_JEEENS4_5SM1004TMEM4LOAD26SM100_TMEM_LOAD_16dp128b8xES1B_S19_NS4_17SM75_U32x4_LDSM_NENS4_14SM90_TMA_STOREES19_NS4_17SM90_U32x4_STSM_NENS4_39AutoVectorizingCopyWithAssumedAlignmentILi128EEEEEEvvEEEEvNT_6ParamsE,(.L_x_186 - _ZN7cutlass13device_kernelINS_4gemm6kernel13GemmUniversalIN4cute5tupleIJiiiiEEENS1_10collective13CollectiveMmaINS1_35MainloopSm100TmaUmmaWarpSpecializedILi12ELi2ELi4ENS5_IJNS4_1CILi1EEENSA_ILi8EEESB_EEEEENS5_IJNSA_ILi64EEESF_NSA_ILi32EEEEEENS_10tfloat32_tENS5_IJlSB_lEEESI_SJ_NS4_8TiledMMAINS4_8MMA_AtomIJNS4_17SM100_MMA_TF32_SSISI_SI_fLi64ELi64ELNS4_4UMMA5MajorE0ELSO_0ELNSN_7ScaleInE0ELSP_0EEEEEENS4_6LayoutINS5_IJSB_SB_SB_EEENS5_IJNSA_ILi0EEESU_SU_EEEEENS5_IJNS4_10UnderscoreESX_SX_EEEEENS4_23SM90_TMA_LOAD_MULTICASTENS4_14ComposedLayoutINS4_7SwizzleILi3ELi4ELi3EEENS4_18smem_ptr_flag_bitsILi32EEENSS_INS5_IJSC_SG_EEENS5_IJSG_SB_EEEEEEEvNS4_8identityENS4_13SM90_TMA_LOADES19_vS1A_EENS_8epilogue10collective18CollectiveEpilogueINS1D_23Sm100TmaWarpSpecializedILi3ELi2ELi16ELb1ELb0EEEJSH_NS5_IJNSS_ISF_SB_EENSS_ISG_SB_EEEEESI_SJ_SI_SJ_NS1D_6fusion15FusionCallbacksIS1H_NS1L_17LinearCombinationISI_fSI_fLNS_15FloatRoundStyleE2EEESH_S1K_JEEENS4_5SM1004TMEM4LOAD26SM100_TMEM_LOAD_16dp128b8xES1B_S19_NS4_17SM75_U32x4_LDSM_NENS4_14SM90_TMA_STOREES19_NS4_17SM90_U32x4_STSM_NENS4_39AutoVectorizingCopyWithAssumedAlignmentILi128EEEEEEvvEEEEvNT_6ParamsE)
        .other          _ZN7cutlass13device_kernelINS_4gemm6kernel13GemmUniversalIN4cute5tupleIJiiiiEEENS1_10collective13CollectiveMmaINS1_35MainloopSm100TmaUmmaWarpSpecializedILi12ELi2ELi4ENS5_IJNS4_1CILi1EEENSA_ILi8EEESB_EEEEENS5_IJNSA_ILi64EEESF_NSA_ILi32EEEEEENS_10tfloat32_tENS5_IJlSB_lEEESI_SJ_NS4_8TiledMMAINS4_8MMA_AtomIJNS4_17SM100_MMA_TF32_SSISI_SI_fLi64ELi64ELNS4_4UMMA5MajorE0ELSO_0ELNSN_7ScaleInE0ELSP_0EEEEEENS4_6LayoutINS5_IJSB_SB_SB_EEENS5_IJNSA_ILi0EEESU_SU_EEEEENS5_IJNS4_10UnderscoreESX_SX_EEEEENS4_23SM90_TMA_LOAD_MULTICASTENS4_14ComposedLayoutINS4_7SwizzleILi3ELi4ELi3EEENS4_18smem_ptr_flag_bitsILi32EEENSS_INS5_IJSC_SG_EEENS5_IJSG_SB_EEEEEEEvNS4_8identityENS4_13SM90_TMA_LOADES19_vS1A_EENS_8epilogue10collective18CollectiveEpilogueINS1D_23Sm100TmaWarpSpecializedILi3ELi2ELi16ELb1ELb0EEEJSH_NS5_IJNSS_ISF_SB_EENSS_ISG_SB_EEEEESI_SJ_SI_SJ_NS1D_6fusion15FusionCallbacksIS1H_NS1L_17LinearCombinationISI_fSI_fLNS_15FloatRoundStyleE2EEESH_S1K_JEEENS4_5SM1004TMEM4LOAD26SM100_TMEM_LOAD_16dp128b8xES1B_S19_NS4_17SM75_U32x4_LDSM_NENS4_14SM90_TMA_STOREES19_NS4_17SM90_U32x4_STSM_NENS4_39AutoVectorizingCopyWithAssumedAlignmentILi128EEEEEEvvEEEEvNT_6ParamsE,@"STO_CUDA_ENTRY STV_DEFAULT"
_ZN7cutlass13device_kernelINS_4gemm6kernel13GemmUniversalIN4cute5tupleIJiiiiEEENS1_10collective13CollectiveMmaINS1_35MainloopSm100TmaUmmaWarpSpecializedILi12ELi2ELi4ENS5_IJNS4_1CILi1EEENSA_ILi8EEESB_EEEEENS5_IJNSA_ILi64EEESF_NSA_ILi32EEEEEENS_10tfloat32_tENS5_IJlSB_lEEESI_SJ_NS4_8TiledMMAINS4_8MMA_AtomIJNS4_17SM100_MMA_TF32_SSISI_SI_fLi64ELi64ELNS4_4UMMA5MajorE0ELSO_0ELNSN_7ScaleInE0ELSP_0EEEEEENS4_6LayoutINS5_IJSB_SB_SB_EEENS5_IJNSA_ILi0EEESU_SU_EEEEENS5_IJNS4_10UnderscoreESX_SX_EEEEENS4_23SM90_TMA_LOAD_MULTICASTENS4_14ComposedLayoutINS4_7SwizzleILi3ELi4ELi3EEENS4_18smem_ptr_flag_bitsILi32EEENSS_INS5_IJSC_SG_EEENS5_IJSG_SB_EEEEEEEvNS4_8identityENS4_13SM90_TMA_LOADES19_vS1A_EENS_8epilogue10collective18CollectiveEpilogueINS1D_23Sm100TmaWarpSpecializedILi3ELi2ELi16ELb1ELb0EEEJSH_NS5_IJNSS_ISF_SB_EENSS_ISG_SB_EEEEESI_SJ_SI_SJ_NS1D_6fusion15FusionCallbacksIS1H_NS1L_17LinearCombinationISI_fSI_fLNS_15FloatRoundStyleE2EEESH_S1K_JEEENS4_5SM1004TMEM4LOAD26SM100_TMEM_LOAD_16dp128b8xES1B_S19_NS4_17SM75_U32x4_LDSM_NENS4_14SM90_TMA_STOREES19_NS4_17SM90_U32x4_STSM_NENS4_39AutoVectorizingCopyWithAssumedAlignmentILi128EEEEEEvvEEEEvNT_6ParamsE:
[----:B------:R-:W1:Y:S01]  /*0000*/  LDC R1, c[0x0][0x37c] ;  /* 0x0000df00ff017b82 */ /* 0x000e620000000800 */
[----:B------:R-:W2:Y:S01]  /*0010*/  S2R R64, SR_TID.X ;  /* 0x0000000000407919 */ /* 0x000ea20000002100 */
[----:B------:R-:W3:Y:S01]  /*0020*/  LDCU.64 UR8, c[0x0][0x890] ;  /* 0x00011200ff0877ac */ /* 0x000ee20008000a00 */
[----:B------:R-:W-:Y:S02]  /*0030*/  PRMT R53, RZ, 0x7610, R53 ;  /* 0x00007610ff357816 */ /* 0x000fe40000000035 */
[----:B------:R-:W-:Y:S01]  /*0040*/  ELECT P3, URZ, PT ;  /* 0x0000000000ff782f */ /* 0x000fe20003860000 */
[----:B---3--:R-:W-:-:S04]  /*0050*/  UISETP.NE.U32.AND UP0, UPT, UR8, URZ, UPT ;  /* 0x000000ff0800728c */ /* 0x008fc8000bf05070 */
[----:B------:R-:W-:Y:S01]  /*0060*/  UISETP.NE.AND.EX UP0, UPT, UR9, URZ, UPT, UP0 ;  /* 0x000000ff0900728c */ /* 0x000fe2000bf05300 */
[----:B--2---:R-:W-:-:S05]  /*0070*/  SHF.R.U32.HI R54, RZ, 0x5, R64 ;  /* 0x00000005ff367819 */ /* 0x004fca0000011640 */
[----:B------:R-:W2:Y:S02]  /*0080*/  SHFL.IDX PT, R0, R54, RZ, 0x1f ;  /* 0x00001fff36007589 */ /* 0x000ea400000e0000 */
[----:B--2---:R-:W-:Y:S01]  /*0090*/  R2UR UR22, R0 ;  /* 0x00000000001672ca */ /* 0x004fe200000e0000 */
[----:B-1----:R-:W-:-:S14]  /*00a0*/  BRA.U UP0, `(.L_x_0) ;  /* 0x0000000100307547 */ /* 0x002fdc000b800000 */
[----:B------:R-:W1:Y:S02]  /*00b0*/  LDCU.64 UR4, c[0x0][0x888] ;  /* 0x00011100ff0477ac */ /* 0x000e640008000a00 */
[----:B-1----:R-:W-:-:S04]  /*00c0*/  UISETP.NE.U32.AND UP0, UPT, UR4, URZ, UPT ;  /* 0x000000ff0400728c */ /* 0x002fc8000bf05070 */
[----:B------:R-:W-:-:S09]  /*00d0*/  UISETP.NE.AND.EX UP0, UPT, UR5, URZ, UPT, UP0 ;  /* 0x000000ff0500728c */ /* 0x000fd2000bf05300 */
[----:B------:R-:W-:Y:S05]  /*00e0*/  BRA.U !UP0, `(.L_x_1) ;  /* 0x0000000108147547 */ /* 0x000fea000b800000 */
[----:B------:R-:W1:Y:S01]  /*00f0*/  LDC.64 R26, c[0x0][0x888] ;  /* 0x00022200ff1a7b82 */ /* 0x000e620000000a00 */
[----:B------:R-:W1:Y:S02]  /*0100*/  LDCU.64 UR4, c[0x0][0x358] ;  /* 0x00006b00ff0477ac */ /* 0x000e640008000a00 */
[----:B-1----:R1:W5:Y:S01]  /*0110*/  LDG.E R26, desc[UR4][R26.64] ;  /* 0x000000041a1a7981 */ /* 0x002362000c1e1900 */
[----:B------:R-:W-:Y:S01]  /*0120*/  HFMA2 R53, -RZ, RZ, 0, 5.9604644775390625e-08 ;  /* 0x00000001ff357431 */ /* 0x000fe200000001ff */
[----:B------:R-:W-:Y:S05]  /*0130*/  BRA `(.L_x_0) ;  /* 0x00000000000c7947 */ /* 0x000fea0003800000 */
.L_x_1:
[----:B------:R-:W1:Y:S01]  /*0140*/  LDCU UR4, c[0x0][0x880] ;  /* 0x00011000ff0477ac */ /* 0x000e620008000800 */
[----:B------:R-:W-:Y:S01]  /*0150*/  HFMA2 R53, -RZ, RZ, 0, 5.9604644775390625e-08 ;  /* 0x00000001ff357431 */ /* 0x000fe200000001ff */
[----:B-1----:R-:W-:-:S07]  /*0160*/  MOV R26, UR4 ;  /* 0x00000004001a7c02 */ /* 0x002fce0008000f00 */
.L_x_0:
[----:B------:R-:W2:Y:S02]  /*0170*/  LDCU.64 UR4, c[0x0][0x8b0] ;  /* 0x00011600ff0477ac */ /* 0x000ea40008000a00 */
[----:B--2---:R-:W-:-:S04]  /*0180*/  UISETP.NE.U32.AND UP0, UPT, UR4, URZ, UPT ;  /* 0x000000ff0400728c */ /* 0x004fc8000bf05070 */
[----:B------:R-:W-:-:S09]  /*0190*/  UISETP.NE.AND.EX UP0, UPT, UR5, URZ, UPT, UP0 ;  /* 0x000000ff0500728c */ /* 0x000fd2000bf05300 */
[----:B------:R-:W-:Y:S05]  /*01a0*/  BRA.U UP0, `(.L_x_2) ;  /* 0x0000000100287547 */ /* 0x000fea000b800000 */
[----:B------:R-:W2:Y:S02]  /*01b0*/  LDCU.64 UR4, c[0x0][0x8a8] ;  /* 0x00011500ff0477ac */ /* 0x000ea40008000a00 */
[----:B--2---:R-:W-:-:S04]  /*01c0*/  UISETP.NE.U32.AND UP0, UPT, UR4, URZ, UPT ;  /* 0x000000ff0400728c */ /* 0x004fc8000bf05070 */
[----:B------:R-:W-:-:S09]  /*01d0*/  UISETP.NE.AND.EX UP0, UPT, UR5, URZ, UPT, UP0 ;  /* 0x000000ff0500728c */ /* 0x000fd2000bf05300 */
[----:B------:R-:W-:Y:S05]  /*01e0*/  BRA.U !UP0, `(.L_x_3) ;  /* 0x0000000108107547 */ /* 0x000fea000b800000 */
[----:B------:R-:W2:Y:S01]  /*01f0*/  LDC.64 R24, c[0x0][0x8a8] ;  /* 0x00022a00ff187b82 */ /* 0x000ea20000000a00 */
[----:B------:R-:W2:Y:S02]  /*0200*/  LDCU.64 UR4, c[0x0][0x358] ;  /* 0x00006b00ff0477ac */ /* 0x000ea40008000a00 */
[----:B--2---:R2:W5:Y:S01]  /*0210*/  LDG.E R24, desc[UR4][R24.64] ;  /* 0x0000000418187981 */ /* 0x004562000c1e1900 */
[----:B------:R-:W-:Y:S05]  /*0220*/  BRA `(.L_x_2) ;  /* 0x0000000000087947 */ /* 0x000fea0003800000 */
.L_x_3:
[----:B------:R-:W2:Y:S02]  /*0230*/  LDCU UR4, c[0x0][0x8a0] ;  /* 0x00011400ff0477ac */ /* 0x000ea40008000800 */
[----:B--2---:R-:W-:Y:S02]  /*0240*/  MOV R24, UR4 ;  /* 0x0000000400187c02 */ /* 0x004fe40008000f00 */
.L_x_2:
[----:B------:R-:W-:Y:S01]  /*0250*/  IMAD.U32 R0, RZ, RZ, UR22 ;  /* 0x00000016ff007e24 */ /* 0x000fe2000f8e00ff */
[----:B------:R-:W-:Y:S04]  /*0260*/  BSSY.RECONVERGENT B0, `(.L_x_4) ;  /* 0x000000c000007945 */ /* 0x000fe80003800200 */
[C---:B------:R-:W-:Y:S02]  /*0270*/  ISETP.NE.OR P1, PT, R0.reuse, 0x1, !P3 ;  /* 0x000000010000780c */ /* 0x040fe40005f25670 */
[----:B------:R-:W-:-:S11]  /*0280*/  ISETP.NE.OR P0, PT, R0, 0x3, !P3 ;  /* 0x000000030000780c */ /* 0x000fd60005f05670 */
[----:B------:R-:W-:Y:S05]  /*0290*/  @P1 BRA `(.L_x_5) ;  /* 0x0000000000201947 */ /* 0x000fea0003800000 */
[----:B------:R-:W3:Y:S02]  /*02a0*/  LDCU.64 UR4, c[0x0][0x348] ;  /* 0x00006900ff0477ac */ /* 0x000ee40008000a00 */
[----:B---3--:R-:W-:Y:S02]  /*02b0*/  UIADD3 UR6, UP1, UPT, UR4, 0x80, URZ ;  /* 0x0000008004067890 */ /* 0x008fe4000ff3e0ff */
[----:B------:R-:W-:Y:S02]  /*02c0*/  UIADD3 UR4, UP0, UPT, UR4, 0x180, URZ ;  /* 0x0000018004047890 */ /* 0x000fe4000ff1e0ff */
[----:B------:R-:W-:Y:S02]  /*02d0*/  UIADD3.X UR7, UPT, UPT, URZ, UR5, URZ, UP1, !UPT ;  /* 0x00000005ff077290 */ /* 0x000fe40008ffe4ff */
[----:B------:R-:W-:-:S07]  /*02e0*/  UIADD3.X UR5, UPT, UPT, URZ, UR5, URZ, UP0, !UPT ;  /* 0x00000005ff057290 */ /* 0x000fce00087fe4ff */
[----:B------:R3:W-:Y:S02]  /*02f0*/  UTMACCTL.PF [UR6] ;  /* 0x00000000060079b9 */ /* 0x0007e40008040000 */
[----:B------:R3:W-:Y:S02]  /*0300*/  UTMACCTL.PF [UR4] ;  /* 0x00000000040079b9 */ /* 0x0007e40008040000 */
[----:B---3--:R-:W-:Y:S01]  /*0310*/  NOP ;  /* 0x0000000000007918 */ /* 0x008fe20000000000 */
.L_x_5:
[----:B------:R-:W-:Y:S05]  /*0320*/  BSYNC.RECONVERGENT B0 ;  /* 0x0000000000007941 */ /* 0x000fea0003800200 */
.L_x_4:
[----:B------:R-:W-:Y:S04]  /*0330*/  BSSY.RECONVERGENT B0, `(.L_x_6) ;  /* 0x000000a000007945 */ /* 0x000fe80003800200 */
        /* <DEDUP_REMOVED lines=9> */
.L_x_7:
[----:B------:R-:W-:Y:S05]  /*03d0*/  BSYNC.RECONVERGENT B0 ;  /* 0x0000000000007941 */ /* 0x000fea0003800200 */
.L_x_6:
[----:B------:R-:W3:Y:S01]  /*03e0*/  LDCU.64 UR4, c[0x0][0x888] ;  /* 0x00011100ff0477ac */ /* 0x000ee20008000a00 */
[----:B------:R-:W-:Y:S02]  /*03f0*/  UISETP.EQ.U32.AND UP1, UPT, UR8, URZ, UPT ;  /* 0x000000ff0800728c */ /* 0x000fe4000bf22070 */
[----:B------:R-:W-:Y:S02]  /*0400*/  UPLOP3.LUT UP3, UPT, UPT, UPT, UPT, 0x80, 0x8 ;  /* 0x000000000008789c */ /* 0x000fe40003f6f070 */
[----:B---3--:R-:W-:-:S04]  /*0410*/  UISETP.NE.U32.AND UP0, UPT, UR4, URZ, UPT ;  /* 0x000000ff0400728c */ /* 0x008fc8000bf05070 */
[----:B------:R-:W-:-:S04]  /*0420*/  UISETP.NE.AND.EX UP0, UPT, UR5, URZ, UPT, UP0 ;  /* 0x000000ff0500728c */ /* 0x000fc8000bf05300 */
[----:B------:R-:W-:-:S04]  /*0430*/  UISETP.EQ.OR.EX UP2, UPT, UR9, URZ, !UP0, UP1 ;  /* 0x000000ff0900728c */ /* 0x000fc8000c742710 */
[----:B------:R-:W-:-:S06]  /*0440*/  UP2UR UR4, UPR, URZ, 0x4 ;  /* 0x00000004ff047883 */ /* 0x000fcc0008000000 */
[----:B------:R-:W-:Y:S01]  /*0450*/  MOV R57, UR4 ;  /* 0x0000000400397c02 */ /* 0x000fe20008000f00 */
[----:B------:R-:W-:Y:S06]  /*0460*/  BRA.U !UP2, `(.L_x_8) ;  /* 0x000000010a207547 */ /* 0x000fec000b800000 */
[----:B------:R-:W-:Y:S01]  /*0470*/  UISETP.NE.U32.AND UP1, UPT, UR8, URZ, UPT ;  /* 0x000000ff0800728c */ /* 0x000fe2000bf25070 */
[----:B-----5:R-:W-:Y:S01]  /*0480*/  FSETP.NEU.AND P0, PT, R26, RZ, PT ;  /* 0x000000ff1a00720b */ /* 0x020fe20003f0d000 */
[----:B------:R-:W-:Y:S02]  /*0490*/  USEL UR4, URZ, 0xffffffff, UP0 ;  /* 0xffffffffff047887 */ /* 0x000fe40008000000 */
[----:B------:R-:W-:-:S10]  /*04a0*/  UISETP.NE.AND.EX UP1, UPT, UR9, URZ, UPT, UP1 ;  /* 0x000000ff0900728c */ /* 0x000fd4000bf25310 */
[----:B------:R-:W-:Y:S01]  /*04b0*/  VOTEU.ANY UP0, P0 ;  /* 0x0000000000ff7886 */ /* 0x000fe20000000100 */
[----:B------:R-:W-:-:S04]  /*04c0*/  @!UP1 USEL UR4, URZ, 0xffffffff, UP0 ;  /* 0xffffffffff049887 */ /* 0x000fc80008000000 */
[----:B------:R-:W-:-:S04]  /*04d0*/  ULOP3.LUT UR4, UR4, 0x1, URZ, 0xc0, !UPT ;  /* 0x0000000104047892 */ /* 0x000fc8000f8ec0ff */
[----:B------:R-:W-:-:S11]  /*04e0*/  UISETP.NE.U32.AND UP3, UPT, UR4, 0x1, UPT ;  /* 0x000000010400788c */ /* 0x000fd6000bf65070 */
.L_x_8:
[----:B------:R-:W3:Y:S01]  /*04f0*/  SHFL.IDX PT, R2, R54, RZ, 0x1f ;  /* 0x00001fff36027589 */ /* 0x000ee200000e0000 */
[----:B------:R-:W-:-:S04]  /*0500*/  UISETP.NE.AND UP0, UPT, UR22, 0x2, UPT ;  /* 0x000000021600788c */ /* 0x000fc8000bf05270 */
[----:B------:R-:W-:Y:S01]  /*0510*/  USEL UR37, URZ, 0x1, UP0 ;  /* 0x00000001ff257887 */ /* 0x000fe20008000000 */
[----:B---3--:R-:W-:-:S13]  /*0520*/  ISETP.NE.AND P0, PT, R2, RZ, PT ;  /* 0x000000ff0200720c */ /* 0x008fda0003f05270 */
[----:B------:R-:W-:Y:S05]  /*0530*/  @P0 BRA `(.L_x_9) ;  /* 0x0000000000a40947 */ /* 0x000fea0003800000 */
[----:B------:R-:W-:Y:S01]  /*0540*/  ELECT P0, URZ, PT ;  /* 0x0000000000ff782f */ /* 0x000fe20003800000 */
[----:B------:R-:W-:-:S12]  /*0550*/  BSSY.RECONVERGENT B0, `(.L_x_9) ;  /* 0x0000027000007945 */ /* 0x000fd80003800200 */
[----:B------:R-:W-:Y:S05]  /*0560*/  @!P0 BRA `(.L_x_10) ;  /* 0x0000000000948947 */ /* 0x000fea0003800000 */
[----:B------:R-:W3:Y:S01]  /*0570*/  S2UR UR4, SR_CgaCtaId ;  /* 0x00000000000479c3 */ /* 0x000ee20000008800 */
[----:B------:R-:W-:Y:S01]  /*0580*/  UMOV UR5, 0x400 ;  /* 0x0000040000057882 */ /* 0x000fe20000000000 */
[----:B------:R-:W-:Y:S01]  /*0590*/  UMOV UR8, 0x1 ;  /* 0x0000000100087882 */ /* 0x000fe20000000000 */
[----:B------:R-:W-:Y:S01]  /*05a0*/  UMOV UR6, 0x8 ;  /* 0x0000000800067882 */ /* 0x000fe20000000000 */
[----:B------:R-:W-:-:S04]  /*05b0*/  UIADD3 UR8, UPT, UPT, -UR8, 0x100000, URZ ;  /* 0x0010000008087890 */ /* 0x000fc8000fffe1ff */
[----:B------:R-:W-:Y:S02]  /*05c0*/  USHF.L.U32 UR9, UR8, 0xb, URZ ;  /* 0x0000000b08097899 */ /* 0x000fe400080006ff */
[----:B------:R-:W-:Y:S02]  /*05d0*/  USHF.L.U32 UR8, UR8, 0x1, URZ ;  /* 0x0000000108087899 */ /* 0x000fe400080006ff */
[----:B------:R-:W-:-:S04]  /*05e0*/  UIADD3 UR6, UPT, UPT, -UR6, 0x100000, URZ ;  /* 0x0010000006067890 */ /* 0x000fc8000fffe1ff */
[----:B------:R-:W-:Y:S02]  /*05f0*/  USHF.L.U32 UR7, UR6, 0xb, URZ ;  /* 0x0000000b06077899 */ /* 0x000fe400080006ff */
[----:B------:R-:W-:Y:S02]  /*0600*/  USHF.L.U32 UR6, UR6, 0x1, URZ ;  /* 0x0000000106067899 */ /* 0x000fe400080006ff */
[----:B---3--:R-:W-:Y:S01]  /*0610*/  ULEA UR4, UR4, UR5, 0x18 ;  /* 0x0000000504047291 */ /* 0x008fe2000f8ec0ff */
[----:B------:R-:W3:Y:S11]  /*0620*/  FENCE.VIEW.ASYNC.S ;  /* 0x00000000000073c6 */ /* 0x000ef60000000000 */
[----:B---3--:R3:W4:Y:S01]  /*0630*/  SYNCS.EXCH.64 URZ, [UR4], UR8 ;  /* 0x0000000804ff75b2 */ /* 0x0087220008000100 */
[----:B------:R3:W1:Y:S01]  /*0640*/  SYNCS.EXCH.64 URZ, [UR4+0x60], UR6 ;  /* 0x0000600604ff75b2 */ /* 0x0006620008000100 */
        /* <DEDUP_REMOVED lines=21> */
[----:B------:R3:W1:Y:S02]  /*07a0*/  SYNCS.EXCH.64 URZ, [UR4+0xb8], UR6 ;  /* 0x0000b80604ff75b2 */ /* 0x0006640008000100 */
[----:B---34-:R-:W-:Y:S01]  /*07b0*/  NOP ;  /* 0x0000000000007918 */ /* 0x018fe20000000000 */
.L_x_10:
[----:B------:R-:W-:Y:S05]  /*07c0*/  BSYNC.RECONVERGENT B0 ;  /* 0x0000000000007941 */ /* 0x000fea0003800200 */
.L_x_9:
[----:B------:R-:W3:Y:S01]  /*07d0*/  SHFL.IDX PT, R2, R54, RZ, 0x1f ;  /* 0x00001fff36027589 */ /* 0x000ee200000e0000 */
[----:B------:R-:W-:Y:S01]  /*07e0*/  NOP ;  /* 0x0000000000007918 */ /* 0x000fe20000000000 */
[----:B---3--:R-:W-:-:S13]  /*07f0*/  ISETP.NE.AND P0, PT, R2, 0x1, PT ;  /* 0x000000010200780c */ /* 0x008fda0003f05270 */
[----:B------:R-:W-:Y:S05]  /*0800*/  @P0 BRA `(.L_x_11) ;  /* 0x0000000000500947 */ /* 0x000fea0003800000 */
        /* <DEDUP_REMOVED lines=9> */
[----:B------:R-:W-:Y:S01]  /*08a0*/  USHF.L.U32 UR6, UR6, 0x1, URZ ;  /* 0x0000000106067899 */ /* 0x000fe200080006ff */
[----:B------:R-:W-:Y:S01]  /*08b0*/  ELECT P0, URZ, PT ;  /* 0x0000000000ff782f */ /* 0x000fe20003800000 */
[----:B---3--:R-:W-:Y:S01]  /*08c0*/  ULEA UR4, UR4, UR5, 0x18 ;  /* 0x0000000504047291 */ /* 0x008fe2000f8ec0ff */
[----:B------:R-:W3:Y:S11]  /*08d0*/  FENCE.VIEW.ASYNC.S ;  /* 0x00000000000073c6 */ /* 0x000ef60000000000 */
[----:B---3--:R3:W4:Y:S01]  /*08e0*/  SYNCS.EXCH.64 URZ, [UR4+0xc0], UR8 ;  /* 0x0000c00804ff75b2 */ /* 0x0087220008000100 */
[----:B------:R3:W1:Y:S01]  /*08f0*/  SYNCS.EXCH.64 URZ, [UR4+0xd8], UR6 ;  /* 0x0000d80604ff75b2 */ /* 0x0006620008000100 */
[----:B------:R3:W1:Y:S01]  /*0900*/  SYNCS.EXCH.64 URZ, [UR4+0xc8], UR8 ;  /* 0x0000c80804ff75b2 */ /* 0x0006620008000100 */
[----:B------:R3:W1:Y:S01]  /*0910*/  SYNCS.EXCH.64 URZ, [UR4+0xe0], UR6 ;  /* 0x0000e00604ff75b2 */ /* 0x0006620008000100 */
[----:B------:R3:W1:Y:S01]  /*0920*/  SYNCS.EXCH.64 URZ, [UR4+0xd0], UR8 ;  /* 0x0000d00804ff75b2 */ /* 0x0006620008000100 */
[----:B------:R3:W1:Y:S01]  /*0930*/  SYNCS.EXCH.64 URZ, [UR4+0xe8], UR6 ;  /* 0x0000e80604ff75b2 */ /* 0x0006620008000100 */
[----:B------:R-:W-:Y:S01]  /*0940*/  NOP ;  /* 0x0000000000007918 */ /* 0x000fe20000000000 */
.L_x_11:
[----:B------:R-:W2:Y:S01]  /*0950*/  SHFL.IDX PT, R2, R54, RZ, 0x1f ;  /* 0x00001fff36027589 */ /* 0x000ea200000e0000 */
[----:B------:R-:W-:Y:S01]  /*0960*/  NOP ;  /* 0x0000000000007918 */ /* 0x000fe20000000000 */
[----:B--2---:R-:W-:-:S13]  /*0970*/  ISETP.NE.AND P0, PT, R2, 0x3, PT ;  /* 0x000000030200780c */ /* 0x004fda0003f05270 */
[----:B------:R-:W-:Y:S05]  /*0980*/  @P0 BRA `(.L_x_12) ;  /* 0x0000000000300947 */ /* 0x000fea0003800000 */
[----:B---3--:R-:W2:Y:S01]  /*0990*/  S2UR UR6, SR_CgaCtaId ;  /* 0x00000000000679c3 */ /* 0x008ea20000008800 */
[----:B------:R-:W-:Y:S01]  /*09a0*/  UMOV UR4, 0x400 ;  /* 0x0000040000047882 */ /* 0x000fe20000000000 */
[----:B------:R-:W-:Y:S01]  /*09b0*/  UMOV UR5, 0x20 ;  /* 0x0000002000057882 */ /* 0x000fe20000000000 */
[----:B------:R-:W-:Y:S01]  /*09c0*/  ELECT P0, URZ, PT ;  /* 0x0000000000ff782f */ /* 0x000fe20003800000 */
[----:B--2---:R-:W-:Y:S02]  /*09d0*/  ULEA UR6, UR6, UR4, 0x18 ;  /* 0x0000000406067291 */ /* 0x004fe4000f8ec0ff */
[----:B------:R-:W-:-:S04]  /*09e0*/  UIADD3 UR4, UPT, UPT, -UR5, 0x100000, URZ ;  /* 0x0010000005047890 */ /* 0x000fc8000fffe1ff */
[----:B------:R-:W-:Y:S02]  /*09f0*/  USHF.L.U32 UR5, UR4, 0xb, URZ ;  /* 0x0000000b04057899 */ /* 0x000fe400080006ff */
[----:B------:R-:W-:Y:S01]  /*0a00*/  USHF.L.U32 UR4, UR4, 0x1, URZ ;  /* 0x0000000104047899 */ /* 0x000fe200080006ff */
[----:B------:R-:W2:Y:S11]  /*0a10*/  FENCE.VIEW.ASYNC.S ;  /* 0x00000000000073c6 */ /* 0x000eb60000000000 */
[----:B--2---:R2:W3:Y:S01]  /*0a20*/  SYNCS.EXCH.64 URZ, [UR6+0xf0], UR4 ;  /* 0x0000f00406ff75b2 */ /* 0x0044e20008000100 */
[----:B------:R2:W1:Y:S01]  /*0a30*/  SYNCS.EXCH.64 URZ, [UR6+0xf8], UR4 ;  /* 0x0000f80406ff75b2 */ /* 0x0004620008000100 */
[----:B------:R-:W-:Y:S01]  /*0a40*/  NOP ;  /* 0x0000000000007918 */ /* 0x000fe20000000000 */
.L_x_12:
[----:B------:R-:W4:Y:S01]  /*0a50*/  SHFL.IDX PT, R2, R54, RZ, 0x1f ;  /* 0x00001fff36027589 */ /* 0x000f2200000e0000 */
[----:B------:R-:W-:Y:S01]  /*0a60*/  NOP ;  /* 0x0000000000007918 */ /* 0x000fe20000000000 */
[----:B----4-:R-:W-:-:S13]  /*0a70*/  ISETP.NE.AND P0, PT, R2, 0x4, PT ;  /* 0x000000040200780c */ /* 0x010fda0003f05270 */
[----:B------:R-:W-:Y:S05]  /*0a80*/  @P0 BRA `(.L_x_13) ;  /* 0x00000000004c0947 */ /* 0x000fea0003800000 */
[----:B--23--:R-:W2:Y:S01]  /*0a90*/  S2UR UR6, SR_CgaCtaId ;  /* 0x00000000000679c3 */ /* 0x00cea20000008800 */
[----:B------:R-:W-:Y:S01]  /*0aa0*/  UMOV UR4, 0x720 ;  /* 0x0000072000047882 */ /* 0x000fe20000000000 */
[----:B------:R-:W-:Y:S01]  /*0ab0*/  UMOV UR5, 0x400 ;  /* 0x0000040000057882 */ /* 0x000fe20000000000 */
[----:B------:R-:W-:Y:S01]  /*0ac0*/  USEL UR4, UR4, 0x620, UP3 ;  /* 0x0000062004047887 */ /* 0x000fe20009800000 */
[----:B------:R-:W-:Y:S01]  /*0ad0*/  UMOV UR8, 0x1 ;  /* 0x0000000100087882 */ /* 0x000fe20000000000 */
[----:B------:R-:W-:Y:S01]  /*0ae0*/  ELECT P0, URZ, PT ;  /* 0x0000000000ff782f */ /* 0x000fe20003800000 */
[----:B------:R-:W-:-:S04]  /*0af0*/  UIADD3 UR8, UPT, UPT, -UR8, 0x100000, URZ ;  /* 0x0010000008087890 */ /* 0x000fc8000fffe1ff */
[----:B------:R-:W-:Y:S02]  /*0b00*/  USHF.L.U32 UR9, UR8, 0xb, URZ ;  /* 0x0000000b08097899 */ /* 0x000fe400080006ff */
[----:B------:R-:W-:Y:S02]  /*0b10*/  USHF.L.U32 UR8, UR8, 0x1, URZ ;  /* 0x0000000108087899 */ /* 0x000fe400080006ff */
[----:B--2---:R-:W-:Y:S02]  /*0b20*/  ULEA UR6, UR6, UR5, 0x18 ;  /* 0x0000000506067291 */ /* 0x004fe4000f8ec0ff */
[----:B------:R-:W-:-:S04]  /*0b30*/  UIADD3 UR4, UPT, UPT, -UR4, 0x100000, URZ ;  /* 0x0010000004047890 */ /* 0x000fc8000fffe1ff */
[----:B------:R-:W-:Y:S02]  /*0b40*/  USHF.L.U32 UR5, UR4, 0xb, URZ ;  /* 0x0000000b04057899 */ /* 0x000fe400080006ff */
[----:B------:R-:W-:Y:S01]  /*0b50*/  USHF.L.U32 UR4, UR4, 0x1, URZ ;  /* 0x0000000104047899 */ /* 0x000fe200080006ff */
[----:B------:R-:W2:Y:S03]  /*0b60*/  FENCE.VIEW.ASYNC.S ;  /* 0x00000000000073c6 */ /* 0x000ea60000000000 */
[----:B--2---:R4:W2:Y:S08]  /*0b70*/  SYNCS.EXCH.64 URZ, [UR6+0x100], UR8 ;  /* 0x0001000806ff75b2 */ /* 0x0048b00008000100 */
[----:B------:R4:W3:Y:S01]  /*0b80*/  SYNCS.EXCH.64 URZ, [UR6+0x110], UR4 ;  /* 0x0001100406ff75b2 */ /* 0x0008e20008000100 */
[----:B------:R4:W1:Y:S01]  /*0b90*/  SYNCS.EXCH.64 URZ, [UR6+0x108], UR8 ;  /* 0x0001080806ff75b2 */ /* 0x0008620008000100 */
[----:B------:R4:W1:Y:S02]  /*0ba0*/  SYNCS.EXCH.64 URZ, [UR6+0x118], UR4 ;  /* 0x0001180406ff75b2 */ /* 0x0008640008000100 */
[----:B----4-:R-:W-:Y:S01]  /*0bb0*/  NOP ;  /* 0x0000000000007918 */ /* 0x010fe20000000000 */
.L_x_13:
[----:B------:R-:W4:Y:S01]  /*0bc0*/  SHFL.IDX PT, R2, R54, RZ, 0x1f ;  /* 0x00001fff36027589 */ /* 0x000f2200000e0000 */
[----:B------:R-:W-:Y:S01]  /*0bd0*/  NOP ;  /* 0x0000000000007918 */ /* 0x000fe20000000000 */
[----:B----4-:R-:W-:-:S13]  /*0be0*/  ISETP.NE.AND P0, PT, R2, 0x5, PT ;  /* 0x000000050200780c */ /* 0x010fda0003f05270 */
[----:B------:R-:W-:Y:S05]  /*0bf0*/  @P0 BRA `(.L_x_14) ;  /* 0x0000000000580947 */ /* 0x000fea0003800000 */
[----:B--23--:R-:W2:Y:S01]  /*0c00*/  S2UR UR4, SR_CgaCtaId ;  /* 0x00000000000479c3 */ /* 0x00cea20000008800 */
        /* <DEDUP_REMOVED lines=10> */
[----:B--2---:R-:W-:Y:S01]  /*0cb0*/  ULEA UR4, UR4, UR5, 0x18 ;  /* 0x0000000504047291 */ /* 0x004fe2000f8ec0ff */
[----:B------:R-:W2:Y:S11]  /*0cc0*/  FENCE.VIEW.ASYNC.S ;  /* 0x00000000000073c6 */ /* 0x000eb60000000000 */
[----:B--2---:R4:W2:Y:S01]  /*0cd0*/  SYNCS.EXCH.64 URZ, [UR4+0x120], UR8 ;  /* 0x0001200804ff75b2 */ /* 0x0048a20008000100 */
[----:B------:R4:W3:Y:S01]  /*0ce0*/  SYNCS.EXCH.64 URZ, [UR4+0x140], UR6 ;  /* 0x0001400604ff75b2 */ /* 0x0008e20008000100 */
[----:B------:R4:W1:Y:S01]  /*0cf0*/  SYNCS.EXCH.64 URZ, [UR4+0x128], UR8 ;  /* 0x0001280804ff75b2 */ /* 0x0008620008000100 */
[----:B------:R4:W1:Y:S01]  /*0d00*/  SYNCS.EXCH.64 URZ, [UR4+0x148], UR6 ;  /* 0x0001480604ff75b2 */ /* 0x0008620008000100 */
[----:B------:R4:W1:Y:S01]  /*0d10*/  SYNCS.EXCH.64 URZ, [UR4+0x130], UR8 ;  /* 0x0001300804ff75b2 */ /* 0x0008620008000100 */
[----:B------:R4:W1:Y:S01]  /*0d20*/  SYNCS.EXCH.64 URZ, [UR4+0x150], UR6 ;  /* 0x0001500604ff75b2 */ /* 0x0008620008000100 */
[----:B------:R4:W1:Y:S01]  /*0d30*/  SYNCS.EXCH.64 URZ, [UR4+0x138], UR8 ;  /* 0x0001380804ff75b2 */ /* 0x0008620008000100 */
[----:B------:R4:W1:Y:S02]  /*0d40*/  SYNCS.EXCH.64 URZ, [UR4+0x158], UR6 ;  /* 0x0001580604ff75b2 */ /* 0x0008640008000100 */
[----:B----4-:R-:W-:Y:S01]  /*0d50*/  NOP ;  /* 0x0000000000007918 */ /* 0x010fe20000000000 */
.L_x_14:
[----:B------:R-:W4:Y:S01]  /*0d60*/  SHFL.IDX PT, R2, R54, RZ, 0x1f ;  /* 0x00001fff36027589 */ /* 0x000f2200000e0000 */
[----:B------:R-:W1:Y:S01]  /*0d70*/  S2UR UR54, SR_CgaCtaId ;  /* 0x00000000003679c3 */ /* 0x000e620000008800 */
[----:B------:R-:W-:Y:S01]  /*0d80*/  NOP ;  /* 0x0000000000007918 */ /* 0x000fe20000000000 */
[----:B----4-:R-:W-:-:S13]  /*0d90*/  ISETP.NE.AND P0, PT, R2, 0x3, PT ;  /* 0x000000030200780c */ /* 0x010fda0003f05270 */
[----:B-1----:R-:W-:Y:S05]  /*0da0*/  @P0 BRA `(.L_x_15) ;  /* 0x0000000000340947 */ /* 0x002fea0003800000 */
[----:B--23--:R-:W-:Y:S01]  /*0db0*/  UMOV UR4, 0x400 ;  /* 0x0000040000047882 */ /* 0x00cfe20000000000 */
[----:B------:R-:W-:Y:S01]  /*0dc0*/  UMOV UR6, 0x20 ;  /* 0x0000002000067882 */ /* 0x000fe20000000000 */
[----:B------:R-:W-:Y:S02]  /*0dd0*/  ULEA UR4, UR54, UR4, 0x18 ;  /* 0x0000000436047291 */ /* 0x000fe4000f8ec0ff */
[----:B------:R-:W-:-:S04]  /*0de0*/  UIADD3 UR6, UPT, UPT, -UR6, 0x100000, URZ ;  /* 0x0010000006067890 */ /* 0x000fc8000fffe1ff */
[----:B------:R-:W-:Y:S02]  /*0df0*/  USHF.L.U32 UR7, UR6, 0xb, URZ ;  /* 0x0000000b06077899 */ /* 0x000fe400080006ff */
[----:B------:R-:W-:Y:S01]  /*0e00*/  USHF.L.U32 UR6, UR6, 0x1, URZ ;  /* 0x0000000106067899 */ /* 0x000fe200080006ff */
[----:B------:R-:W-:Y:S01]  /*0e10*/  ELECT P0, URZ, PT ;  /* 0x0000000000ff782f */ /* 0x000fe20003800000 */
[----:B------:R-:W1:Y:S10]  /*0e20*/  FENCE.VIEW.ASYNC.S ;  /* 0x00000000000073c6 */ /* 0x000e740000000000 */
[----:B-1----:R1:W4:Y:S01]  /*0e30*/  SYNCS.EXCH.64 URZ, [UR4+0x160], UR6 ;  /* 0x0001600604ff75b2 */ /* 0x0023220008000100 */
[----:B------:R1:W2:Y:S01]  /*0e40*/  SYNCS.EXCH.64 URZ, [UR4+0x170], UR6 ;  /* 0x0001700604ff75b2 */ /* 0x0002a20008000100 */
[----:B------:R1:W3:Y:S01]  /*0e50*/  SYNCS.EXCH.64 URZ, [UR4+0x168], UR6 ;  /* 0x0001680604ff75b2 */ /* 0x0002e20008000100 */
[----:B------:R1:W1:Y:S01]  /*0e60*/  SYNCS.EXCH.64 URZ, [UR4+0x178], UR6 ;  /* 0x0001780604ff75b2 */ /* 0x0002620008000100 */
[----:B------:R-:W-:Y:S01]  /*0e70*/  NOP ;  /* 0x0000000000007918 */ /* 0x000fe20000000000 */
.L_x_15:
[----:B-123--:R-:W1:Y:S01]  /*0e80*/  LDCU UR4, c[0x0][0x36c] ;  /* 0x00006d80ff0477ac */ /* 0x00ee620008000800 */
[----:B------:R-:W-:Y:S01]  /*0e90*/  ISETP.NE.OR P3, PT, R0, 0x2, !P3 ;  /* 0x000000020000780c */ /* 0x000fe20005f65670 */
[----:B------:R-:W-:Y:S01]  /*0ea0*/  NOP ;  /* 0x0000000000007918 */ /* 0x000fe20000000000 */
[----:B------:R-:W-:Y:S01]  /*0eb0*/  LOP3.LUT R0, R64, 0x1f, RZ, 0xc0, !PT ;  /* 0x0000001f40007812 */ /* 0x000fe200078ec0ff */
[----:B------:R-:W-:Y:S02]  /*0ec0*/  UISETP.NE.AND UP4, UPT, UR22, URZ, UPT ;  /* 0x000000ff1600728c */ /* 0x000fe4000bf85270 */
[----:B-1----:R-:W-:-:S09]  /*0ed0*/  UISETP.EQ.U32.AND UP5, UPT, UR4, 0x1, UPT ;  /* 0x000000010400788c */ /* 0x002fd2000bfa2070 */
[----:B------:R-:W-:Y:S05]  /*0ee0*/  BRA.U !UP5, `(.L_x_16) ;  /* 0x000000010d087547 */ /* 0x000fea000b800000 */
[----:B----4-:R-:W-:Y:S01]  /*0ef0*/  UCGABAR_ARV ;  /* 0x00000000000079c7 */ /* 0x010fe20008000000 */
[----:B------:R-:W-:Y:S05]  /*0f00*/  BRA `(.L_x_17) ;  /* 0x0000000000047947 */ /* 0x000fea0003800000 */
.L_x_16:
[----:B----4-:R-:W-:Y:S01]  /*0f10*/  NOP ;  /* 0x0000000000007918 */ /* 0x010fe20000000000 */
.L_x_17:
[----:B------:R-:W1:Y:S01]  /*0f20*/  S2UR UR7, SR_CTAID.X ;  /* 0x00000000000779c3 */ /* 0x000e620000002500 */
[----:B------:R-:W-:-:S05]  /*0f30*/  CS2R.32 R56, SR_CgaSize ;  /* 0x0000000000387805 */ /* 0x000fca0000008a00 */
[----:B------:R-:W-:-:S05]  /*0f40*/  IMAD R56, R56, -0xa0, RZ ;  /* 0xffffff6038387824 */ /* 0x000fca00078e02ff */
[----:B------:R-:W-:-:S14]  /*0f50*/  R2UR UR5, R56 ;  /* 0x00000000380572ca */ /* 0x000fdc00000e0000 */
[----:B------:R-:W2:Y:S01]  /*0f60*/  LDCU UR5, c[0x0][UR5+0x2b0] ;  /* 0x00005600050577ac */ /* 0x000ea20008000800 */
[----:B------:R-:W-:-:S05]  /*0f70*/  CS2R.32 R56, SR_CgaSize ;  /* 0x0000000000387805 */ /* 0x000fca0000008a00 */
[----:B------:R-:W-:-:S05]  /*0f80*/  IMAD R56, R56, -0xa0, RZ ;  /* 0xffffff6038387824 */ /* 0x000fca00078e02ff */
[----:B------:R-:W-:-:S14]  /*0f90*/  R2UR UR4, R56 ;  /* 0x00000000380472ca */ /* 0x000fdc00000e0000 */
[----:B------:R-:W3:Y:S01]  /*0fa0*/  LDCU UR4, c[0x0][UR4+0x2b4] ;  /* 0x00005680040477ac */ /* 0x000ee20008000800 */
[----:B------:R-:W4:Y:S01]  /*0fb0*/  S2UR UR8, SR_CTAID.Y ;  /* 0x00000000000879c3 */ /* 0x000f220000002600 */
[----:B------:R-:W-:-:S05]  /*0fc0*/  CS2R.32 R56, SR_CgaSize ;  /* 0x0000000000387805 */ /* 0x000fca0000008a00 */
[----:B------:R-:W-:-:S05]  /*0fd0*/  IMAD R56, R56, -0xa0, RZ ;  /* 0xffffff6038387824 */ /* 0x000fca00078e02ff */
[----:B------:R-:W-:-:S14]  /*0fe0*/  R2UR UR9, R56 ;  /* 0x00000000380972ca */ /* 0x000fdc00000e0000 */
[----:B------:R-:W3:Y:S01]  /*0ff0*/  LDCU UR9, c[0x0][UR9+0x2a0] ;  /* 0x00005400090977ac */ /* 0x000ee20008000800 */
[----:B------:R-:W-:-:S05]  /*1000*/  CS2R.32 R56, SR_CgaSize ;  /* 0x0000000000387805 */ /* 0x000fca0000008a00 */
[----:B------:R-:W-:-:S05]  /*1010*/  IMAD R56, R56, -0xa0, RZ ;  /* 0xffffff6038387824 */ /* 0x000fca00078e02ff */
[----:B------:R-:W-:-:S14]  /*1020*/  R2UR UR10, R56 ;  /* 0x00000000380a72ca */ /* 0x000fdc00000e0000 */
[----:B------:R-:W3:Y:S01]  /*1030*/  LDCU UR10, c[0x0][UR10+0x2a4] ;  /* 0x000054800a0a77ac */ /* 0x000ee20008000800 */
[----:B------:R-:W3:Y:S01]  /*1040*/  S2UR UR36, SR_CTAID.Z ;  /* 0x00000000002479c3 */ /* 0x000ee20000002700 */
[----:B------:R-:W3:Y:S01]  /*1050*/  LDCU UR23, c[0x0][0xb24] ;  /* 0x00016480ff1777ac */ /* 0x000ee20008000800 */
[----:B------:R-:W3:Y:S01]  /*1060*/  LDCU UR40, c[0x0][0xb24] ;  /* 0x00016480ff2877ac */ /* 0x000ee20008000800 */
[----:B-1----:R-:W-:Y:S01]  /*1070*/  I2FP.F32.U32 R3, UR7 ;  /* 0x0000000700037c45 */ /* 0x002fe20008201000 */
[----:B------:R-:W1:Y:S04]  /*1080*/  LDCU UR27, c[0x0][0xb30] ;  /* 0x00016600ff1b77ac */ /* 0x000e680008000800 */
[----:B--2---:R-:W-:Y:S01]  /*1090*/  FMUL R3, R3, UR5 ;  /* 0x0000000503037c20 */ /* 0x004fe20008400000 */
[----:B------:R-:W-:Y:S01]  /*10a0*/  USHF.L.U32 UR24, UR54, 0x8, URZ ;  /* 0x0000000836187899 */ /* 0x000fe200080006ff */
[----:B----4-:R-:W-:Y:S01]  /*10b0*/  I2FP.F32.U32 R2, UR8 ;  /* 0x0000000800027c45 */ /* 0x010fe20008201000 */
[----:B------:R-:W-:Y:S01]  /*10c0*/  UMOV UR26, UR7 ;  /* 0x00000007001a7c82 */ /* 0x000fe20008000000 */
[----:B------:R-:W-:-:S02]  /*10d0*/  UMOV UR30, UR8 ;  /* 0x00000008001e7c82 */ /* 0x000fc40008000000 */
[----:B------:R-:W2:Y:S01]  /*10e0*/  F2I.U32.TRUNC.NTZ R3, R3 ;  /* 0x0000000300037305 */ /* 0x000ea2000020f000 */
[----:B---3--:R-:W-:Y:S01]  /*10f0*/  UISETP.GE.AND UP2, UPT, UR23, 0x1, UPT ;  /* 0x000000011700788c */ /* 0x008fe2000bf46270 */
[----:B------:R-:W-:-:S06]  /*1100*/  FMUL R2, R2, UR4 ;  /* 0x0000000402027c20 */ /* 0x000fcc0008400000 */
[----:B------:R-:W3:Y:S01]  /*1110*/  F2I.U32.TRUNC.NTZ R2, R2 ;  /* 0x0000000200027305 */ /* 0x000ee2000020f000 */
[----:B--2---:R-:W-:Y:S02]  /*1120*/  R2UR UR4, R3 ;  /* 0x00000000030472ca */ /* 0x004fe400000e0000 */
[----:B---3--:R-:W-:Y:S02]  /*1130*/  R2UR UR6, R2 ;  /* 0x00000000020672ca */ /* 0x008fe400000e0000 */
[----:B------:R-:W-:-:S09]  /*1140*/  PRMT R2, RZ, 0x7610, R2 ;  /* 0x00007610ff027816 */ /* 0x000fd20000000002 */
[----:B------:R-:W-:-:S04]  /*1150*/  UIADD3 UR5, UPT, UPT, -UR4, URZ, URZ ;  /* 0x000000ff04057290 */ /* 0x000fc8000fffe1ff */
[----:B------:R-:W-:Y:S02]  /*1160*/  UIMAD UR5, UR9, UR5, UR7 ;  /* 0x00000005090572a4 */ /* 0x000fe4000f8e0207 */
[----:B------:R-:W-:-:S04]  /*1170*/  UIADD3 UR4, UPT, UPT, -UR6, URZ, URZ ;  /* 0x000000ff06047290 */ /* 0x000fc8000fffe1ff */
[----:B------:R-:W-:Y:S01]  /*1180*/  IMAD.U32 R56, RZ, RZ, UR5 ;  /* 0x00000005ff387e24 */ /* 0x000fe2000f8e00ff */
[----:B------:R-:W-:-:S06]  /*1190*/  UIMAD UR4, UR10, UR4, UR8 ;  /* 0x000000040a0472a4 */ /* 0x000fcc000f8e0208 */
[----:B------:R-:W-:Y:S01]  /*11a0*/  IMAD.U32 R55, RZ, RZ, UR4 ;  /* 0x00000004ff377e24 */ /* 0x000fe2000f8e00ff */
[----:B-1----:R-:W-:Y:S06]  /*11b0*/  BRA.U UP4, `(.L_x_18) ;  /* 0x0000000104807547 */ /* 0x002fec000b800000 */
[----:B------:R-:W-:Y:S02]  /*11c0*/  R2UR UR9, R55 ;  /* 0x00000000370972ca */ /* 0x000fe400000e0000 */
[----:B------:R-:W-:-:S11]  /*11d0*/  R2UR UR8, R56 ;  /* 0x00000000380872ca */ /* 0x000fd600000e0000 */
[----:B------:R-:W-:Y:S02]  /*11e0*/  UISETP.NE.AND UP0, UPT, UR9, 0x1, UPT ;  /* 0x000000010900788c */ /* 0x000fe4000bf05270 */
[----:B------:R-:W-:Y:S02]  /*11f0*/  UISETP.NE.AND UP1, UPT, UR9, 0x2, UPT ;  /* 0x000000020900788c */ /* 0x000fe4000bf25270 */
[----:B------:R-:W-:Y:S02]  /*1200*/  USEL UR5, URZ, 0x2, UP0 ;  /* 0x00000002ff057887 */ /* 0x000fe40008000000 */
[----:B------:R-:W-:Y:S02]  /*1210*/  UISETP.NE.AND UP0, UPT, UR9, 0x3, UPT ;  /* 0x000000030900788c */ /* 0x000fe4000bf05270 */
[----:B------:R-:W-:Y:S02]  /*1220*/  USEL UR4, URZ, 0x4, UP1 ;  /* 0x00000004ff047887 */ /* 0x000fe40008800000 */
[----:B------:R-:W-:-:S02]  /*1230*/  UISETP.NE.AND UP1, UPT, UR9, 0x4, UPT ;  /* 0x000000040900788c */ /* 0x000fc4000bf25270 */
[----:B------:R-:W-:Y:S02]  /*1240*/  USEL UR7, URZ, 0x8, UP0 ;  /* 0x00000008ff077887 */ /* 0x000fe40008000000 */
[----:B------:R-:W-:Y:S02]  /*1250*/  UISETP.NE.AND UP0, UPT, UR9, 0x5, UPT ;  /* 0x000000050900788c */ /* 0x000fe4000bf05270 */
[----:B------:R-:W-:Y:S02]  /*1260*/  USEL UR6, URZ, 0x10, UP1 ;  /* 0x00000010ff067887 */ /* 0x000fe40008800000 */
[----:B------:R-:W-:Y:S02]  /*1270*/  UISETP.NE.AND UP1, UPT, UR9, 0x6, UPT ;  /* 0x000000060900788c */ /* 0x000fe4000bf25270 */
[----:B------:R-:W-:Y:S02]  /*1280*/  USEL UR11, URZ, 0x20, UP0 ;  /* 0x00000020ff0b7887 */ /* 0x000fe40008000000 */
[----:B------:R-:W-:-:S02]  /*1290*/  UISETP.NE.AND UP0, UPT, UR9, 0x7, UPT ;  /* 0x000000070900788c */ /* 0x000fc4000bf05270 */
[----:B------:R-:W-:Y:S02]  /*12a0*/  USEL UR12, URZ, 0x40, UP1 ;  /* 0x00000040ff0c7887 */ /* 0x000fe40008800000 */
[----:B------:R-:W-:Y:S02]  /*12b0*/  UISETP.NE.AND UP1, UPT, UR9, URZ, UPT ;  /* 0x000000ff0900728c */ /* 0x000fe4000bf25270 */
[----:B------:R-:W-:Y:S02]  /*12c0*/  USEL UR13, URZ, 0x80, UP0 ;  /* 0x00000080ff0d7887 */ /* 0x000fe40008000000 */
[----:B------:R-:W-:Y:S02]  /*12d0*/  UISETP.NE.AND UP0, UPT, UR8, URZ, UPT ;  /* 0x000000ff0800728c */ /* 0x000fe4000bf05270 */
[----:B------:R-:W-:Y:S02]  /*12e0*/  UISETP.EQ.OR UP1, UPT, UR8, URZ, !UP1 ;  /* 0x000000ff0800728c */ /* 0x000fe4000cf22670 */
[----:B------:R-:W-:-:S02]  /*12f0*/  USEL UR9, UR5, 0x2, UP0 ;  /* 0x0000000205097887 */ /* 0x000fc40008000000 */
[----:B------:R-:W-:Y:S02]  /*1300*/  USEL UR4, UR4, 0x4, UP0 ;  /* 0x0000000404047887 */ /* 0x000fe40008000000 */
[----:B------:R-:W-:Y:S02]  /*1310*/  USEL UR5, URZ, 0x1, !UP1 ;  /* 0x00000001ff057887 */ /* 0x000fe4000c800000 */
[----:B------:R-:W-:Y:S02]  /*1320*/  USEL UR10, UR7, 0x8, UP0 ;  /* 0x00000008070a7887 */ /* 0x000fe40008000000 */
[----:B------:R-:W-:Y:S02]  /*1330*/  USEL UR8, UR6, 0x10, UP0 ;  /* 0x0000001006087887 */ /* 0x000fe40008000000 */
[----:B------:R-:W-:Y:S02]  /*1340*/  UIADD3 UR4, UPT, UPT, UR4, UR9, UR5 ;  /* 0x0000000904047290 */ /* 0x000fe4000fffe005 */
[----:B------:R-:W-:-:S02]  /*1350*/  USEL UR7, UR11, 0x20, UP0 ;  /* 0x000000200b077887 */ /* 0x000fc40008000000 */
[----:B------:R-:W-:Y:S02]  /*1360*/  USEL UR6, UR12, 0x40, UP0 ;  /* 0x000000400c067887 */ /* 0x000fe40008000000 */
[----:B------:R-:W-:Y:S02]  /*1370*/  UIADD3 UR4, UPT, UPT, UR8, UR10, UR4 ;  /* 0x0000000a08047290 */ /* 0x000fe4000fffe004 */
[----:B------:R-:W-:Y:S02]  /*1380*/  USEL UR5, UR13, 0x80, UP0 ;  /* 0x000000800d057887 */ /* 0x000fe40008000000 */
[----:B------:R-:W-:-:S04]  /*1390*/  UIADD3 UR4, UPT, UPT, UR6, UR7, UR4 ;  /* 0x0000000706047290 */ /* 0x000fc8000fffe004 */
[----:B------:R-:W-:-:S06]  /*13a0*/  UIADD3 UR4, UPT, UPT, UR4, UR5, URZ ;  /* 0x0000000504047290 */ /* 0x000fcc000fffe0ff */
[----:B------:R-:W-:Y:S02]  /*13b0*/  IMAD.U32 R2, RZ, RZ, UR4 ;  /* 0x00000004ff027e24 */ /* 0x000fe4000f8e00ff */
.L_x_18:
[----:B------:R-:W-:Y:S05]  /*13c0*/  BRA.U !UP2, `(.L_x_19) ;  /* 0x000000010ad47547 */ /* 0x000fea000b800000 */
[----:B------:R-:W1:Y:S01]  /*13d0*/  LDCU.128 UR12, c[0x0][0xb10] ;  /* 0x00016200ff0c77ac */ /* 0x000e620008000c00 */
[----:B------:R-:W2:Y:S01]  /*13e0*/  LDCU UR6, c[0x0][0x370] ;  /* 0x00006e00ff0677ac */ /* 0x000ea20008000800 */
[----:B------:R-:W3:Y:S01]  /*13f0*/  LDCU UR5, c[0x0][0x374] ;  /* 0x00006e80ff0577ac */ /* 0x000ee20008000800 */
[----:B------:R-:W4:Y:S01]  /*1400*/  LDCU UR25, c[0x0][0xb0c] ;  /* 0x00016180ff1977ac */ /* 0x000f220008000800 */
[----:B------:R-:W4:Y:S01]  /*1410*/  LDCU UR4, c[0x0][0xb20] ;  /* 0x00016400ff0477ac */ /* 0x000f220008000800 */
[----:B------:R-:W4:Y:S01]  /*1420*/  LDCU.64 UR8, c[0x0][0xb28] ;  /* 0x00016500ff0877ac */ /* 0x000f220008000a00 */
[----:B-1----:R-:W-:Y:S02]  /*1430*/  UISETP.NE.AND UP0, UPT, UR14, 0x1, UPT ;  /* 0x000000010e00788c */ /* 0x002fe4000bf05270 */
[----:B---3--:R-:W-:Y:S02]  /*1440*/  UIMAD.WIDE.U32 UR10, UR5, UR15, URZ ;  /* 0x0000000f050a72a5 */ /* 0x008fe4000f8e00ff */
[----:B--2---:R-:W-:-:S02]  /*1450*/  UIMAD.WIDE.U32 UR18, UR6, UR12, URZ ;  /* 0x0000000c061272a5 */ /* 0x004fc4000f8e00ff */
[----:B----4-:R-:W-:Y:S02]  /*1460*/  UISETP.NE.AND UP1, UPT, UR25, 0x1, UPT ;  /* 0x000000011900788c */ /* 0x010fe4000bf25270 */
[----:B------:R-:W-:Y:S01]  /*1470*/  UISETP.NE.AND UP2, UPT, UR23, 0x1, UPT ;  /* 0x000000011700788c */ /* 0x000fe2000bf45270 */
[----:B------:R-:W-:Y:S02]  /*1480*/  UMOV UR10, UR11 ;  /* 0x0000000b000a7c82 */ /* 0x000fe40008000000 */
[----:B------:R-:W-:Y:S01]  /*1490*/  UMOV UR18, UR19 ;  /* 0x0000001300127c82 */ /* 0x000fe20008000000 */
[----:B------:R-:W-:Y:S02]  /*14a0*/  @UP0 USHF.R.U32.HI UR5, URZ, UR4, UR10 ;  /* 0x00000004ff050299 */ /* 0x000fe4000801160a */
[----:B------:R-:W-:Y:S02]  /*14b0*/  UIMAD.WIDE.U32 UR20, UR30, UR15, URZ ;  /* 0x0000000f1e1472a5 */ /* 0x000fe4000f8e00ff */
[----:B------:R-:W-:-:S02]  /*14c0*/  UIMAD.WIDE.U32 UR10, UR5, UR8, URZ ;  /* 0x00000008050a72a5 */ /* 0x000fc4000f8e00ff */
[----:B------:R-:W-:Y:S02]  /*14d0*/  @UP1 USHF.R.U32.HI UR6, URZ, UR13, UR18 ;  /* 0x0000000dff061299 */ /* 0x000fe40008011612 */
[----:B------:R-:W-:Y:S02]  /*14e0*/  UIMAD.WIDE.U32 UR16, UR26, UR12, URZ ;  /* 0x0000000c1a1072a5 */ /* 0x000fe4000f8e00ff */
[----:B------:R-:W-:Y:S01]  /*14f0*/  UIMAD.WIDE.U32 UR18, UR6, UR8, URZ ;  /* 0x00000008061272a5 */ /* 0x000fe2000f8e00ff */
[----:B------:R-:W-:Y:S01]  /*1500*/  UMOV UR20, UR21 ;  /* 0x0000001500147c82 */ /* 0x000fe20008000000 */
[----:B------:R-:W-:Y:S01]  /*1510*/  UMOV UR10, UR11 ;  /* 0x0000000b000a7c82 */ /* 0x000fe20008000000 */
[----:B------:R-:W-:Y:S02]  /*1520*/  USHF.R.U32.HI UR20, URZ, UR4, UR20 ;  /* 0x00000004ff147299 */ /* 0x000fe40008011614 */
[----:B------:R-:W-:Y:S02]  /*1530*/  @UP2 USHF.R.U32.HI UR5, URZ, UR9, UR10 ;  /* 0x00000009ff052299 */ /* 0x000fe4000801160a */
[----:B------:R-:W-:Y:S01]  /*1540*/  UMOV UR7, UR19 ;  /* 0x0000001300077c82 */ /* 0x000fe20008000000 */
[----:B------:R-:W-:Y:S01]  /*1550*/  UMOV UR16, UR17 ;  /* 0x0000001100107c82 */ /* 0x000fe20008000000 */
[----:B------:R-:W-:-:S02]  /*1560*/  @UP2 USHF.R.U32.HI UR6, URZ, UR9, UR7 ;  /* 0x00000009ff062299 */ /* 0x000fc40008011607 */
[----:B------:R-:W-:Y:S02]  /*1570*/  USHF.R.U32.HI UR13, URZ, UR13, UR16 ;  /* 0x0000000dff0d7299 */ /* 0x000fe40008011610 */
[----:B------:R-:W-:Y:S02]  /*1580*/  USEL UR4, UR30, UR20, !UP0 ;  /* 0x000000141e047287 */ /* 0x000fe4000c000000 */
[----:B------:R-:W-:Y:S02]  /*1590*/  UIMAD UR7, UR5, UR23, URZ ;  /* 0x00000017050772a4 */ /* 0x000fe4000f8e02ff */
[----:B------:R-:W-:Y:S02]  /*15a0*/  USEL UR5, UR26, UR13, !UP1 ;  /* 0x0000000d1a057287 */ /* 0x000fe4000c800000 */
[----:B------:R-:W-:Y:S02]  /*15b0*/  UIMAD UR12, UR6, UR23, URZ ;  /* 0x00000017060c72a4 */ /* 0x000fe4000f8e02ff */
[----:B------:R-:W-:-:S02]  /*15c0*/  UISETP.GE.AND UP0, UPT, UR4, UR7, UPT ;  /* 0x000000070400728c */ /* 0x000fc4000bf06270 */
[----:B------:R-:W-:Y:S02]  /*15d0*/  UIMAD.WIDE.U32 UR10, UR4, UR8, URZ ;  /* 0x00000008040a72a5 */ /* 0x000fe4000f8e00ff */
[----:B------:R-:W-:Y:S02]  /*15e0*/  UISETP.GE.OR UP0, UPT, UR5, UR12, UP0 ;  /* 0x0000000c0500728c */ /* 0x000fe40008706670 */
[----:B------:R-:W-:Y:S02]  /*15f0*/  UIMAD.WIDE.U32 UR12, UR5, UR8, URZ ;  /* 0x00000008050c72a5 */ /* 0x000fe4000f8e00ff */
[----:B------:R-:W-:Y:S01]  /*1600*/  UIADD3 UR10, UPT, UPT, -UR4, URZ, URZ ;  /* 0x000000ff040a7290 */ /* 0x000fe2000fffe1ff */
[----:B------:R-:W-:Y:S01]  /*1610*/  UMOV UR8, UR11 ;  /* 0x0000000b00087c82 */ /* 0x000fe20008000000 */
[----:B------:R-:W-:Y:S02]  /*1620*/  UIADD3 UR11, UPT, UPT, -UR5, URZ, URZ ;  /* 0x000000ff050b7290 */ /* 0x000fe4000fffe1ff */
[----:B------:R-:W-:-:S03]  /*1630*/  USHF.R.U32.HI UR8, URZ, UR9, UR8 ;  /* 0x00000009ff087299 */ /* 0x000fc60008011608 */
[----:B------:R-:W-:Y:S01]  /*1640*/  @!UP0 UMOV UR7, UR13 ;  /* 0x0000000d00078c82 */ /* 0x000fe20008000000 */
[----:B------:R-:W-:Y:S02]  /*1650*/  UIMAD UR30, UR14, UR10, UR30 ;  /* 0x0000000a0e1e72a4 */ /* 0x000fe4000f8e021e */
[----:B------:R-:W-:Y:S02]  /*1660*/  USEL UR8, UR4, UR8, !UP2 ;  /* 0x0000000804087287 */ /* 0x000fe4000d000000 */
[----:B------:R-:W-:Y:S02]  /*1670*/  @!UP0 USHF.R.U32.HI UR7, URZ, UR9, UR7 ;  /* 0x00000009ff078299 */ /* 0x000fe40008011607 */
[----:B------:R-:W-:Y:S02]  /*1680*/  UIADD3 UR9, UPT, UPT, -UR8, URZ, URZ ;  /* 0x000000ff08097290 */ /* 0x000fe4000fffe1ff */
[----:B------:R-:W-:Y:S02]  /*1690*/  @!UP0 USEL UR7, UR5, UR7, !UP2 ;  /* 0x0000000705078287 */ /* 0x000fe4000d000000 */
[----:B------:R-:W-:-:S02]  /*16a0*/  UIMAD UR9, UR23, UR9, UR4 ;  /* 0x00000009170972a4 */ /* 0x000fc4000f8e0204 */
[----:B------:R-:W-:Y:S02]  /*16b0*/  @!UP0 UIADD3 UR8, UPT, UPT, UR8, -UR7, URZ ;  /* 0x8000000708088290 */ /* 0x000fe4000fffe0ff */
[----:B------:R-:W-:Y:S02]  /*16c0*/  @!UP0 UIMAD UR6, UR9, UR6, UR7 ;  /* 0x00000006090682a4 */ /* 0x000fe4000f8e0207 */
[----:B------:R-:W-:Y:S02]  /*16d0*/  @!UP0 UIMAD UR4, UR8, UR23, UR5 ;  /* 0x00000017080482a4 */ /* 0x000fe4000f8e0205 */
[----:B------:R-:W-:Y:S02]  /*16e0*/  UIMAD UR26, UR25, UR11, UR26 ;  /* 0x0000000b191a72a4 */ /* 0x000fe4000f8e021a */
[----:B------:R-:W-:Y:S01]  /*16f0*/  UIMAD UR30, UR4, UR14, UR30 ;  /* 0x0000000e041e72a4 */ /* 0x000fe2000f8e021e */
[----:B------:R-:W-:Y:S02]  /*1700*/  @!UP0 UMOV UR5, UR6 ;  /* 0x0000000600058c82 */ /* 0x000fe40008000000 */
[----:B------:R-:W-:-:S12]  /*1710*/  UIMAD UR26, UR5, UR25, UR26 ;  /* 0x00000019051a72a4 */ /* 0x000fd8000f8e021a */
.L_x_19:
[----:B------:R-:W-:Y:S02]  /*1720*/  UISETP.NE.AND UP1, UPT, UR27, 0x1, UPT ;  /* 0x000000011b00788c */ /* 0x000fe4000bf25270 */
[----:B------:R-:W-:Y:S02]  /*1730*/  UISETP.NE.AND UP0, UPT, UR22, 0x2, UPT ;  /* 0x000000021600788c */ /* 0x000fe4000bf05270 */
[----:B------:R-:W-:-:S05]  /*1740*/  ULOP3.LUT UR21, UR24, 0x700, URZ, 0xc0, !UPT ;  /* 0x0000070018157892 */ /* 0x000fca000f8ec0ff */
[----:B------:R-:W-:Y:S07]  /*1750*/  BRA.U UP1, `(.L_x_20) ;  /* 0x0000000101447547 */ /* 0x000fee000b800000 */
[----:B------:R-:W1:Y:S01]  /*1760*/  LDCU.128 UR8, c[0x0][0xb10] ;  /* 0x00016200ff0877ac */ /* 0x000e620008000c00 */
[----:B------:R-:W2:Y:S01]  /*1770*/  LDCU UR12, c[0x0][0xb0c] ;  /* 0x00016180ff0c77ac */ /* 0x000ea20008000800 */
[----:B------:R-:W3:Y:S01]  /*1780*/  LDCU UR13, c[0x0][0xb20] ;  /* 0x00016400ff0d77ac */ /* 0x000ee20008000800 */
[----:B-1----:R-:W-:Y:S02]  /*1790*/  UIMAD.WIDE.U32 UR6, UR26, UR8, URZ ;  /* 0x000000081a0672a5 */ /* 0x002fe4000f8e00ff */
[----:B------:R-:W-:Y:S02]  /*17a0*/  UIMAD.WIDE.U32 UR4, UR30, UR11, URZ ;  /* 0x0000000b1e0472a5 */ /* 0x000fe4000f8e00ff */
[----:B--2---:R-:W-:Y:S02]  /*17b0*/  UISETP.NE.AND UP2, UPT, UR12, 0x1, UPT ;  /* 0x000000010c00788c */ /* 0x004fe4000bf45270 */
[----:B------:R-:W-:Y:S01]  /*17c0*/  UISETP.NE.AND UP1, UPT, UR10, 0x1, UPT ;  /* 0x000000010a00788c */ /* 0x000fe2000bf25270 */
[----:B------:R-:W-:-:S02]  /*17d0*/  UMOV UR6, UR7 ;  /* 0x0000000700067c82 */ /* 0x000fc40008000000 */
[----:B------:R-:W-:Y:S01]  /*17e0*/  UMOV UR4, UR5 ;  /* 0x0000000500047c82 */ /* 0x000fe20008000000 */
[----:B------:R-:W-:Y:S02]  /*17f0*/  USHF.R.U32.HI UR6, URZ, UR9, UR6 ;  /* 0x00000009ff067299 */ /* 0x000fe40008011606 */
[----:B---3--:R-:W-:Y:S02]  /*1800*/  USHF.R.U32.HI UR4, URZ, UR13, UR4 ;  /* 0x0000000dff047299 */ /* 0x008fe40008011604 */
[----:B------:R-:W-:Y:S02]  /*1810*/  USEL UR5, UR26, UR6, !UP2 ;  /* 0x000000061a057287 */ /* 0x000fe4000d000000 */
[----:B------:R-:W-:-:S04]  /*1820*/  USEL UR4, UR30, UR4, !UP1 ;  /* 0x000000041e047287 */ /* 0x000fc8000c800000 */
[----:B------:R-:W-:Y:S02]  /*1830*/  UIADD3 UR6, UPT, UPT, UR5, -UR4, URZ ;  /* 0x8000000405067290 */ /* 0x000fe4000fffe0ff */
[----:B------:R-:W-:Y:S02]  /*1840*/  UIADD3 UR4, UPT, UPT, -UR5, UR4, URZ ;  /* 0x0000000405047290 */ /* 0x000fe4000fffe1ff */
[----:B------:R-:W-:Y:S02]  /*1850*/  UIMAD UR30, UR6, UR10, UR30 ;  /* 0x0000000a061e72a4 */ /* 0x000fe4000f8e021e */
[----:B------:R-:W-:-:S12]  /*1860*/  UIMAD UR26, UR4, UR12, UR26 ;  /* 0x0000000c041a72a4 */ /* 0x000fd8000f8e021a */
.L_x_20:
[----:B------:R-:W-:Y:S05]  /*1870*/  BRA.U !UP5, `(.L_x_21) ;  /* 0x000000010d0c7547 */ /* 0x000fea000b800000 */
[----:B------:R-:W-:Y:S01]  /*1880*/  UCGABAR_WAIT ;  /* 0x0000000000007dc7 */ /* 0x000fe20008000000 */
[----:B------:R-:W-:Y:S01]  /*1890*/  CCTL.IVALL ;  /* 0x00000000ff00798f */ /* 0x000fe20002000000 */
[----:B------:R-:W-:Y:S05]  /*18a0*/  BRA `(.L_x_22) ;  /* 0x0000000000047947 */ /* 0x000fea0003800000 */
.L_x_21:
[----:B------:R-:W-:Y:S06]  /*18b0*/  BAR.SYNC.DEFER_BLOCKING 0x0 ;  /* 0x0000000000007b1d */ /* 0x000fec0000010000 */
.L_x_22:
[----:B------:R-:W-:Y:S05]  /*18c0*/  BRA.U UP0, `(.L_x_23) ;  /* 0x0000001500e47547 */ /* 0x000fea000b800000 */
[----:B------:R-:W1:Y:S01]  /*18d0*/  LDCU UR6, c[0x0][0x38c] ;  /* 0x00007180ff0677ac */ /* 0x000e620008000800 */
[----:B------:R-:W-:Y:S01]  /*18e0*/  PLOP3.LUT P1, PT, PT, PT, UP3, 0x80, 0x8 ;  /* 0x000000000008781c */ /* 0x000fe20003f2f038 */
[----:B------:R-:W-:Y:S01]  /*18f0*/  IMAD.MOV.U32 R12, RZ, RZ, 0x1 ;  /* 0x00000001ff0c7424 */ /* 0x000fe200078e00ff */
[----:B------:R-:W-:Y:S01]  /*1900*/  ISETP.EQ.OR P2, PT, R0, RZ, P3 ;  /* 0x000000ff0000720c */ /* 0x000fe20001f42670 */
[----:B------:R-:W-:Y:S01]  /*1910*/  UISETP.NE.AND UP1, UPT, UR22, URZ, UPT ;  /* 0x000000ff1600728c */ /* 0x000fe2000bf25270 */
[----:B------:R-:W-:Y:S02]  /*1920*/  PLOP3.LUT P1, PT, P1, PT, PT, 0x8, 0x80 ;  /* 0x000000000080781c */ /* 0x000fe40000f2e170 */
[----:B------:R-:W-:Y:S01]  /*1930*/  CS2R R10, SRZ ;  /* 0x00000000000a7805 */ /* 0x000fe2000001ff00 */
[----:B------:R-:W-:Y:S01]  /*1940*/  IMAD.MOV.U32 R9, RZ, RZ, RZ ;  /* 0x000000ffff097224 */ /* 0x000fe200078e00ff */
[----:B------:R-:W2:Y:S01]  /*1950*/  LDCU UR39, c[0x0][0x370] ;  /* 0x00006e00ff2777ac */ /* 0x000ea20008000800 */
[----:B------:R-:W-:Y:S01]  /*1960*/  IMAD.MOV.U32 R8, RZ, RZ, 0x1 ;  /* 0x00000001ff087424 */ /* 0x000fe200078e00ff */
[----:B------:R-:W3:Y:S01]  /*1970*/  LDCU.64 UR28, c[0x0][0x348] ;  /* 0x00006900ff1c77ac */ /* 0x000ee20008000a00 */
[----:B------:R-:W-:-:S02]  /*1980*/  USHF.R.U32.HI UR44, URZ, 0x5, UR21 ;  /* 0x00000005ff2c7899 */ /* 0x000fc40008011615 */
[----:B-1----:R-:W-:Y:S02]  /*1990*/  UIADD3 UR5, UPT, UPT, UR6, 0x1f, URZ ;  /* 0x0000001f06057890 */ /* 0x002fe4000fffe0ff */
[----:B------:R-:W-:Y:S02]  /*19a0*/  UIADD3 UR45, UPT, UPT, UR6, 0x3e, URZ ;  /* 0x0000003e062d7890 */ /* 0x000fe4000fffe0ff */
[----:B------:R-:W-:Y:S01]  /*19b0*/  USHF.R.S32.HI UR4, URZ, 0x1f, UR5 ;  /* 0x0000001fff047899 */ /* 0x000fe20008011405 */
[----:B------:R-:W1:Y:S03]  /*19c0*/  LDCU UR38, c[0x0][0x374] ;  /* 0x00006e80ff2677ac */ /* 0x000e660008000800 */
[----:B------:R-:W-:Y:S02]  /*19d0*/  ULEA.HI UR4, UR4, UR5, URZ, 0x5 ;  /* 0x0000000504047291 */ /* 0x000fe4000f8f28ff */
[----:B------:R-:W-:-:S02]  /*19e0*/  USEL UR25, UR37, 0x2, UP1 ;  /* 0x0000000225197887 */ /* 0x000fc40008800000 */
[----:B------:R-:W-:Y:S02]  /*19f0*/  USHF.R.S32.HI UR42, URZ, 0x5, UR4 ;  /* 0x00000005ff2a7899 */ /* 0x000fe40008011404 */
[----:B------:R-:W-:Y:S02]  /*1a00*/  UIADD3 UR4, UPT, UPT, UR6, -0x1, URZ ;  /* 0xffffffff06047890 */ /* 0x000fe4000fffe0ff */
[----:B------:R-:W-:Y:S02]  /*1a10*/  UISETP.LT.U32.AND UP0, UPT, UR42, 0xc, UPT ;  /* 0x0000000c2a00788c */ /* 0x000fe4000bf01070 */
[----:B------:R-:W-:Y:S02]  /*1a20*/  UISETP.GE.U32.AND UP2, UPT, UR4, -0x3f, UPT ;  /* 0xffffffc10400788c */ /* 0x000fe4000bf46070 */
[----:B------:R-:W-:Y:S01]  /*1a30*/  USEL UR41, UR42, 0xc, UP0 ;  /* 0x0000000c2a297887 */ /* 0x000fe20008000000 */
[----:B------:R-:W-:-:S03]  /*1a40*/  UMOV UR5, URZ ;  /* 0x000000ff00057c82 */ /* 0x000fc60008000000 */
[----:B------:R-:W-:Y:S02]  /*1a50*/  UIADD3 UR24, UPT, UPT, UR41, -0x1, URZ ;  /* 0xffffffff29187890 */ /* 0x000fe4000fffe0ff */
[----:B------:R-:W-:-:S03]  /*1a60*/  UIADD3 UR43, UPT, UPT, UR42, -UR41, URZ ;  /* 0x800000292a2b7290 */ /* 0x000fc6000fffe0ff */
[----:B------:R-:W-:-:S04]  /*1a70*/  @UP2 UIADD3 UR24, UPT, UPT, UR41, URZ, URZ ;  /* 0x000000ff29182290 */ /* 0x000fc8000fffe0ff */
[----:B-123--:R-:W-:-:S12]  /*1a80*/  UIADD3 UR24, UPT, UPT, UR24, 0x1, URZ ;  /* 0x0000000118187890 */ /* 0x00efd8000fffe0ff */
.L_x_43:
[----:B------:R-:W-:Y:S01]  /*1a90*/  UISETP.NE.AND UP0, UPT, UR54, URZ, UPT ;  /* 0x000000ff3600728c */ /* 0x000fe2000bf05270 */
[----:B------:R-:W1:Y:S08]  /*1aa0*/  S2UR UR54, SR_CgaCtaId ;  /* 0x00000000003679c3 */ /* 0x000e700000008800 */
[----:B------:R-:W-:Y:S05]  /*1ab0*/  BRA.U UP0, `(.L_x_24) ;  /* 0x0000000100347547 */ /* 0x000fea000b800000 */
[----:B------:R-:W2:Y:S01]  /*1ac0*/  S2R R0, SR_CgaCtaId ;  /* 0x0000000000007919 */ /* 0x000ea20000008800 */
[----:B------:R-:W-:-:S04]  /*1ad0*/  MOV R2, 0x400 ;  /* 0x0000040000027802 */ /* 0x000fc80000000f00 */
[----:B--2---:R-:W-:Y:S02]  /*1ae0*/  LEA R0, R0, R2, 0x18 ;  /* 0x0000000200007211 */ /* 0x004fe400078ec0ff */
[----:B------:R-:W-:-:S03]  /*1af0*/  SHF.L.U32 R2, R8, 0x1f, RZ ;  /* 0x0000001f08027819 */ /* 0x000fc600000006ff */
[----:B------:R-:W-:-:S04]  /*1b00*/  IMAD R0, R9, 0x8, R0 ;  /* 0x0000000809007824 */ /* 0x000fc800078e0200 */
[----:B------:R-:W2:Y:S02]  /*1b10*/  SYNCS.PHASECHK.TRANS64.TRYWAIT P0, [R0+URZ+0x170], R2 ;  /* 0x00017002000075a7 */ /* 0x000ea400080011ff */
[----:B--2---:R-:W-:Y:S05]  /*1b20*/  @!P0 BRA `(.L_x_25) ;  /* 0x0000006000e88947 */ /* 0x004fea0003800000 */
.L_x_131:
[----:B------:R-:W-:Y:S01]  /*1b30*/  VIADD R9, R9, 0x1 ;  /* 0x0000000109097836 */ /* 0x000fe20000000000 */
[----:B------:R2:W-:Y:S04]  /*1b40*/  SYNCS.ARRIVE.TRANS64.A1T0 RZ, [R0+URZ+0x160], RZ ;  /* 0x000160ff00ff79a7 */ /* 0x0005e800081000ff */
[----:B------:R-:W-:-:S04]  /*1b50*/  ISETP.NE.AND P0, PT, R9, 0x2, PT ;  /* 0x000000020900780c */ /* 0x000fc80003f05270 */
[----:B------:R-:W-:Y:S02]  /*1b60*/  SEL R9, R9, RZ, P0 ;  /* 0x000000ff09097207 */ /* 0x000fe40000000000 */
[----:B--2---:R-:W-:-:S04]  /*1b70*/  SEL R0, RZ, 0x1, P0 ;  /* 0x00000001ff007807 */ /* 0x004fc80000000000 */
[----:B------:R-:W-:-:S07]  /*1b80*/  LOP3.LUT R8, R8, R0, RZ, 0x3c, !PT ;  /* 0x0000000008087212 */ /* 0x000fce00078e3cff */
.L_x_24:
[----:B------:R-:W-:Y:S01]  /*1b90*/  UMOV UR6, 0x400 ;  /* 0x0000040000067882 */ /* 0x000fe20000000000 */
[----:B------:R-:W-:Y:S01]  /*1ba0*/  SHF.L.U32 R0, R12, 0x1f, RZ ;  /* 0x0000001f0c007819 */ /* 0x000fe200000006ff */
[----:B-1----:R-:W-:Y:S02]  /*1bb0*/  ULEA UR6, UR54, UR6, 0x18 ;  /* 0x0000000636067291 */ /* 0x002fe4000f8ec0ff */
[----:B------:R-:W-:Y:S02]  /*1bc0*/  UISETP.GE.U32.AND UP0, UPT, UR45, 0x3f, UPT ;  /* 0x0000003f2d00788c */ /* 0x000fe4000bf06070 */
[----:B------:R-:W-:Y:S02]  /*1bd0*/  ULEA UR4, UR5, UR6, 0x3 ;  /* 0x0000000605047291 */ /* 0x000fe4000f8e18ff */
[----:B------:R-:W-:Y:S02]  /*1be0*/  USHF.L.U32 UR11, UR30, 0x6, URZ ;  /* 0x000000061e0b7899 */ /* 0x000fe400080006ff */
[----:B------:R-:W-:Y:S01]  /*1bf0*/  ULEA UR35, UR26, UR44, 0x6 ;  /* 0x0000002c1a237291 */ /* 0x000fe2000f8e30ff */
[----:B------:R-:W-:-:S04]  /*1c00*/  UMOV UR13, URZ ;  /* 0x000000ff000d7c82 */ /* 0x000fc80008000000 */
[----:B------:R1:W2:Y:S01]  /*1c10*/  SYNCS.PHASECHK.TRANS64.TRYWAIT P0, [UR4+0x60], R0 ;  /* 0x00006000ff0075a7 */ /* 0x0002a20008001104 */
[----:B------:R-:W-:Y:S06]  /*1c20*/  BRA.U !UP0, `(.L_x_26) ;  /* 0x0000000108bc7547 */ /* 0x000fec000b800000 */
[----:B------:R-:W-:Y:S01]  /*1c30*/  UMOV UR7, URZ ;  /* 0x000000ff00077c82 */ /* 0x000fe20008000000 */
[----:B------:R-:W-:-:S05]  /*1c40*/  UMOV UR4, UR5 ;  /* 0x0000000500047c82 */ /* 0x000fca0008000000 */
.L_x_32:
[----:B------:R-:W-:Y:S01]  /*1c50*/  ULEA UR33, UR4, UR6, 0x3 ;  /* 0x0000000604217291 */ /* 0x000fe2000f8e18ff */
[----:B--2---:R-:W-:Y:S01]  /*1c60*/  @!P3 MOV R2, 0x4000 ;  /* 0x000040000002b802 */ /* 0x004fe20000000f00 */
[----:B--2-4-:R-:W-:Y:S10]  /*1c70*/  @P0 BRA `(.L_x_27) ;  /* 0x00000000000c0947 */ /* 0x014ff40003800000 */
[----:B------:R-:W-:-:S04]  /*1c80*/  SHF.L.U32 R3, R12, 0x1f, RZ ;  /* 0x0000001f0c037819 */ /* 0x000fc800000006ff */
[----:B------:R-:W2:Y:S02]  /*1c90*/  SYNCS.PHASECHK.TRANS64.TRYWAIT P0, [UR33+0x60], R3 ;  /* 0x00006003ff0075a7 */ /* 0x000ea40008001121 */
[----:B--2---:R-:W-:Y:S05]  /*1ca0*/  @!P0 BRA `(.L_x_28) ;  /* 0x00000060009c8947 */ /* 0x004fea0003800000 */
.L_x_27:
[----:B------:R2:W-:Y:S01]  /*1cb0*/  @!P3 SYNCS.ARRIVE.TRANS64 RZ, [UR33], R2 ;  /* 0x00000002ffffb9a7 */ /* 0x0005e20008000021 */
[----:B------:R-:W-:-:S04]  /*1cc0*/  ULOP3.LUT UR5, UR25, 0x2, URZ, 0xfc, !UPT ;  /* 0x0000000219057892 */ /* 0x000fc8000f8efcff */
[----:B------:R-:W-:-:S09]  /*1cd0*/  UISETP.NE.AND UP0, UPT, UR5, 0x2, UPT ;  /* 0x000000020500788c */ /* 0x000fd2000bf05270 */
[----:B------:R-:W-:Y:S05]  /*1ce0*/  BRA.U UP0, `(.L_x_29) ;  /* 0x0000000100047547 */ /* 0x000fea000b800000 */
[----:B------:R-:W-:Y:S05]  /*1cf0*/  BPT.TRAP 0x1 ;  /* 0x000000040000795c */ /* 0x000fea0000300000 */
.L_x_29:
[----:B------:R-:W-:Y:S04]  /*1d00*/  BSSY.RECONVERGENT B0, `(.L_x_30) ;  /* 0x0000003000007945 */ /* 0x000fe80003800200 */
[----:B------:R-:W-:Y:S05]  /*1d10*/  @P2 BRA `(.L_x_31) ;  /* 0x0000000000042947 */ /* 0x000fea0003800000 */
[----:B------:R-:W-:Y:S05]  /*1d20*/  BPT.TRAP 0x1 ;  /* 0x000000040000795c */ /* 0x000fea0000300000 */
.L_x_31:
[----:B------:R-:W-:Y:S05]  /*1d30*/  BSYNC.RECONVERGENT B0 ;  /* 0x0000000000007941 */ /* 0x000fea0003800200 */
.L_x_30:
[----:B------:R-:W-:Y:S02]  /*1d40*/  UIADD3 UR5, UPT, UPT, UR4, 0x1, URZ ;  /* 0x0000000104057890 */ /* 0x000fe4000fffe0ff */
[----:B------:R-:W-:Y:S02]  /*1d50*/  UIADD3 UR16, UP1, UPT, UR28, 0x80, URZ ;  /* 0x000000801c107890 */ /* 0x000fe4000ff3e0ff */
[----:B------:R-:W-:Y:S02]  /*1d60*/  UISETP.NE.AND UP0, UPT, UR5, 0xc, UPT ;  /* 0x0000000c0500788c */ /* 0x000fe4000bf05270 */
[----:B------:R-:W-:Y:S02]  /*1d70*/  USHF.L.U32 UR34, UR7, 0x5, URZ ;  /* 0x0000000507227899 */ /* 0x000fe400080006ff */
[----:B------:R-:W-:Y:S02]  /*1d80*/  USEL UR9, URZ, 0x1, UP0 ;  /* 0x00000001ff097887 */ /* 0x000fe40008000000 */
[----:B------:R-:W-:-:S02]  /*1d90*/  USEL UR5, UR5, URZ, UP0 ;  /* 0x000000ff05057287 */ /* 0x000fc40008000000 */
[----:B------:R-:W-:Y:S02]  /*1da0*/  UIADD3 UR14, UP0, UPT, UR28, 0x180, URZ ;  /* 0x000001801c0e7890 */ /* 0x000fe4000ff1e0ff */
[----:B------:R-:W-:Y:S01]  /*1db0*/  ULEA UR8, UR5, UR6, 0x3 ;  /* 0x0000000605087291 */ /* 0x000fe2000f8e18ff */
[----:B------:R-:W-:Y:S01]  /*1dc0*/  LOP3.LUT R12, R12, UR9, RZ, 0x3c, !PT ;  /* 0x000000090c0c7c12 */ /* 0x000fe2000f8e3cff */
[----:B------:R-:W-:Y:S02]  /*1dd0*/  UIADD3.X UR17, UPT, UPT, URZ, UR29, URZ, UP1, !UPT ;  /* 0x0000001dff117290 */ /* 0x000fe40008ffe4ff */
[----:B------:R-:W-:Y:S01]  /*1de0*/  UIADD3.X UR15, UPT, UPT, URZ, UR29, URZ, UP0, !UPT ;  /* 0x0000001dff0f7290 */ /* 0x000fe200087fe4ff */
[----:B-1----:R-:W-:Y:S01]  /*1df0*/  SHF.L.U32 R0, R12, 0x1f, RZ ;  /* 0x0000001f0c007819 */ /* 0x002fe200000006ff */
[----:B------:R-:W-:Y:S01]  /*1e00*/  UMOV UR18, 0x0 ;  /* 0x0000000000127882 */ /* 0x000fe20000000000 */
[----:B------:R-:W-:Y:S01]  /*1e10*/  UMOV UR19, 0x10000000 ;  /* 0x1000000000137882 */ /* 0x000fe20000000000 */
[----:B------:R-:W-:Y:S01]  /*1e20*/  UMOV UR12, UR36 ;  /* 0x00000024000c7c82 */ /* 0x000fe20008000000 */
[----:B------:R3:W4:Y:S01]  /*1e30*/  SYNCS.PHASECHK.TRANS64.TRYWAIT P0, [UR8+0x60], R0 ;  /* 0x00006000ff0075a7 */ /* 0x0007220008001108 */
[----:B------:R-:W-:Y:S01]  /*1e40*/  USHF.L.U32 UR8, UR4, 0xd, URZ ;  /* 0x0000000d04087899 */ /* 0x000fe200080006ff */
[----:B------:R-:W-:-:S02]  /*1e50*/  UMOV UR9, UR33 ;  /* 0x0000002100097c82 */ /* 0x000fc40008000000 */
[----:B------:R-:W-:Y:S01]  /*1e60*/  UMOV UR4, 0xff0000 ;  /* 0x00ff000000047882 */ /* 0x000fe20000000000 */
[----:B------:R-:W-:Y:S02]  /*1e70*/  ULEA UR32, UR21, UR8, 0x2 ;  /* 0x0000000815207291 */ /* 0x000fe4000f8e10ff */
[----:B------:R-:W-:Y:S02]  /*1e80*/  UIADD3 UR8, UPT, UPT, UR6, 0x1e800, UR8 ;  /* 0x0001e80006087890 */ /* 0x000fe4000fffe008 */
[----:B------:R-:W-:Y:S01]  /*1e90*/  UIADD3 UR32, UPT, UPT, UR6, 0x6800, UR32 ;  /* 0x0000680006207890 */ /* 0x000fe2000fffe020 */
[----:B------:R-:W-:Y:S01]  /*1ea0*/  UMOV UR10, UR34 ;  /* 0x00000022000a7c82 */ /* 0x000fe20008000000 */
[----:B------:R-:W-:Y:S01]  /*1eb0*/  UIADD3 UR7, UPT, UPT, UR7, 0x1, URZ ;  /* 0x0000000107077890 */ /* 0x000fe2000fffe0ff */
[----:B------:R-:W-:-:S03]  /*1ec0*/  UMOV UR13, UR24 ;  /* 0x00000018000d7c82 */ /* 0x000fc60008000000 */
[----:B------:R-:W-:-:S03]  /*1ed0*/  UISETP.NE.AND UP0, UPT, UR7, UR24, UPT ;  /* 0x000000180700728c */ /* 0x000fc6000bf05270 */
[----:B------:R1:W-:Y:S01]  /*1ee0*/  UTMALDG.3D.MULTICAST [UR32], [UR16], UR4, desc[UR18] ;  /* 0x00001220100073b4 */ /* 0x0003e20008011804 */
[----:B------:R3:W-:Y:S01]  /*1ef0*/  UTMALDG.3D [UR8], [UR14], desc[UR18] ;  /* 0x000012080e0075b4 */ /* 0x0007e20008011000 */
[----:B-1----:R-:W-:-:S04]  /*1f00*/  UMOV UR4, UR5 ;  /* 0x0000000500047c82 */ /* 0x002fc80008000000 */
[----:B---3--:R-:W-:Y:S05]  /*1f10*/  BRA.U UP0, `(.L_x_32) ;  /* 0xfffffffd004c7547 */ /* 0x008fea000b83ffff */
.L_x_26:
[----:B------:R-:W-:Y:S01]  /*1f20*/  ULEA UR4, UR5, UR6, 0x3 ;  /* 0x0000000605047291 */ /* 0x000fe2000f8e18ff */
[----:B-1----:R-:W-:Y:S01]  /*1f30*/  SHF.L.U32 R0, R12, 0x1f, RZ ;  /* 0x0000001f0c007819 */ /* 0x002fe200000006ff */
[----:B------:R-:W-:Y:S01]  /*1f40*/  @!P1 SYNCS.ARRIVE.TRANS64.A1T0 RZ, [UR6+0xf8], RZ ;  /* 0x0000f8ffffff99a7 */ /* 0x000fe20008100006 */
[----:B------:R-:W-:-:S06]  /*1f50*/  UISETP.GT.AND UP0, UPT, UR42, UR41, UPT ;  /* 0x000000292a00728c */ /* 0x000fcc000bf04270 */
[----:B--2-4-:R1:W2:Y:S03]  /*1f60*/  SYNCS.PHASECHK.TRANS64.TRYWAIT P0, [UR4+0x60], R0 ;  /* 0x00006000ff0075a7 */ /* 0x0142a60008001104 */
[----:B------:R-:W-:Y:S05]  /*1f70*/  BRA.U !UP0, `(.L_x_33) ;  /* 0x0000000108c07547 */ /* 0x000fea000b800000 */
[----:B------:R-:W-:Y:S01]  /*1f80*/  UIADD3 UR26, UPT, UPT, UR43, UR13, URZ ;  /* 0x0000000d2b1a7290 */ /* 0x000fe2000fffe0ff */
[----:B------:R-:W-:-:S11]  /*1f90*/  UMOV UR4, UR5 ;  /* 0x0000000500047c82 */ /* 0x000fd60008000000 */
.L_x_39:
[----:B------:R-:W-:Y:S01]  /*1fa0*/  ULEA UR17, UR4, UR6, 0x3 ;  /* 0x0000000604117291 */ /* 0x000fe2000f8e18ff */
[----:B--2---:R-:W-:Y:S01]  /*1fb0*/  @!P3 MOV R2, 0x4000 ;  /* 0x000040000002b802 */ /* 0x004fe20000000f00 */
[----:B--2-4-:R-:W-:Y:S10]  /*1fc0*/  @P0 BRA `(.L_x_34) ;  /* 0x00000000000c0947 */ /* 0x014ff40003800000 */
[----:B------:R-:W-:-:S04]  /*1fd0*/  SHF.L.U32 R3, R12, 0x1f, RZ ;  /* 0x0000001f0c037819 */ /* 0x000fc800000006ff */
[----:B------:R-:W2:Y:S02]  /*1fe0*/  SYNCS.PHASECHK.TRANS64.TRYWAIT P0, [UR17+0x60], R3 ;  /* 0x00006003ff0075a7 */ /* 0x000ea40008001111 */
[----:B--2---:R-:W-:Y:S05]  /*1ff0*/  @!P0 BRA `(.L_x_35) ;  /* 0x0000005c00e08947 */ /* 0x004fea0003800000 */
.L_x_34:
[----:B------:R2:W-:Y:S01]  /*2000*/  @!P3 SYNCS.ARRIVE.TRANS64 RZ, [UR17], R2 ;  /* 0x00000002ffffb9a7 */ /* 0x0005e20008000011 */
[----:B------:R-:W-:-:S04]  /*2010*/  ULOP3.LUT UR5, UR25, 0x2, URZ, 0xfc, !UPT ;  /* 0x0000000219057892 */ /* 0x000fc8000f8efcff */
[----:B------:R-:W-:-:S09]  /*2020*/  UISETP.NE.AND UP0, UPT, UR5, 0x2, UPT ;  /* 0x000000020500788c */ /* 0x000fd2000bf05270 */
[----:B------:R-:W-:Y:S05]  /*2030*/  BRA.U UP0, `(.L_x_36) ;  /* 0x0000000100047547 */ /* 0x000fea000b800000 */
[----:B------:R-:W-:Y:S05]  /*2040*/  BPT.TRAP 0x1 ;  /* 0x000000040000795c */ /* 0x000fea0000300000 */
.L_x_36:
[----:B------:R-:W-:Y:S04]  /*2050*/  BSSY.RECONVERGENT B0, `(.L_x_37) ;  /* 0x0000003000007945 */ /* 0x000fe80003800200 */
[----:B------:R-:W-:Y:S05]  /*2060*/  @P2 BRA `(.L_x_38) ;  /* 0x0000000000042947 */ /* 0x000fea0003800000 */
[----:B------:R-:W-:Y:S05]  /*2070*/  BPT.TRAP 0x1 ;  /* 0x000000040000795c */ /* 0x000fea0000300000 */
.L_x_38:
[----:B------:R-:W-:Y:S05]  /*2080*/  BSYNC.RECONVERGENT B0 ;  /* 0x0000000000007941 */ /* 0x000fea0003800200 */
.L_x_37:
[----:B------:R-:W-:Y:S02]  /*2090*/  UIADD3 UR5, UPT, UPT, UR4, 0x1, URZ ;  /* 0x0000000104057890 */ /* 0x000fe4000fffe0ff */
[----:B------:R-:W-:Y:S02]  /*20a0*/  UIADD3 UR14, UP1, UPT, UR28, 0x80, URZ ;  /* 0x000000801c0e7890 */ /* 0x000fe4000ff3e0ff */
[----:B------:R-:W-:Y:S02]  /*20b0*/  UISETP.NE.AND UP0, UPT, UR5, 0xc, UPT ;  /* 0x0000000c0500788c */ /* 0x000fe4000bf05270 */
[----:B------:R-:W-:Y:S02]  /*20c0*/  USHF.L.U32 UR18, UR13, 0x5, URZ ;  /* 0x000000050d127899 */ /* 0x000fe400080006ff */
[----:B------:R-:W-:Y:S02]  /*20d0*/  USEL UR8, URZ, 0x1, UP0 ;  /* 0x00000001ff087887 */ /* 0x000fe40008000000 */
[----:B------:R-:W-:-:S02]  /*20e0*/  USEL UR5, UR5, URZ, UP0 ;  /* 0x000000ff05057287 */ /* 0x000fc40008000000 */
[----:B------:R-:W-:Y:S02]  /*20f0*/  UIADD3 UR22, UP0, UPT, UR28, 0x180, URZ ;  /* 0x000001801c167890 */ /* 0x000fe4000ff1e0ff */
[----:B------:R-:W-:Y:S01]  /*2100*/  LOP3.LUT R12, R12, UR8, RZ, 0x3c, !PT ;  /* 0x000000080c0c7c12 */ /* 0x000fe2000f8e3cff */
[----:B------:R-:W-:Y:S02]  /*2110*/  USHF.L.U32 UR8, UR4, 0xd, URZ ;  /* 0x0000000d04087899 */ /* 0x000fe400080006ff */
[----:B------:R-:W-:Y:S01]  /*2120*/  ULEA UR7, UR5, UR6, 0x3 ;  /* 0x0000000605077291 */ /* 0x000fe2000f8e18ff */
[----:B-1----:R-:W-:Y:S01]  /*2130*/  SHF.L.U32 R0, R12, 0x1f, RZ ;  /* 0x0000001f0c007819 */ /* 0x002fe200000006ff */
[----:B------:R-:W-:Y:S02]  /*2140*/  ULEA UR16, UR21, UR8, 0x2 ;  /* 0x0000000815107291 */ /* 0x000fe4000f8e10ff */
[----:B------:R-:W-:Y:S02]  /*2150*/  UIADD3.X UR15, UPT, UPT, URZ, UR29, URZ, UP1, !UPT ;  /* 0x0000001dff0f7290 */ /* 0x000fe40008ffe4ff */
[----:B------:R-:W-:-:S02]  /*2160*/  UIADD3 UR16, UPT, UPT, UR6, 0x6800, UR16 ;  /* 0x0000680006107890 */ /* 0x000fc4000fffe010 */
[----:B------:R-:W-:Y:S01]  /*2170*/  UIADD3 UR8, UPT, UPT, UR6, 0x1e800, UR8 ;  /* 0x0001e80006087890 */ /* 0x000fe2000fffe008 */
[----:B------:R3:W4:Y:S01]  /*2180*/  SYNCS.PHASECHK.TRANS64.TRYWAIT P0, [UR7+0x60], R0 ;  /* 0x00006000ff0075a7 */ /* 0x0007220008001107 */
[----:B------:R-:W-:Y:S01]  /*2190*/  UIADD3.X UR23, UPT, UPT, URZ, UR29, URZ, UP0, !UPT ;  /* 0x0000001dff177290 */ /* 0x000fe200087fe4ff */
[----:B------:R-:W-:Y:S01]  /*21a0*/  UMOV UR4, 0xff0000 ;  /* 0x00ff000000047882 */ /* 0x000fe20000000000 */
[----:B------:R-:W-:Y:S01]  /*21b0*/  UMOV UR30, 0x0 ;  /* 0x00000000001e7882 */ /* 0x000fe20000000000 */
[----:B------:R-:W-:Y:S01]  /*21c0*/  UMOV UR31, 0x10000000 ;  /* 0x10000000001f7882 */ /* 0x000fe20000000000 */
[----:B------:R-:W-:Y:S01]  /*21d0*/  UMOV UR19, UR35 ;  /* 0x0000002300137c82 */ /* 0x000fe20008000000 */
[----:B------:R-:W-:Y:S01]  /*21e0*/  UMOV UR20, UR36 ;  /* 0x0000002400147c82 */ /* 0x000fe20008000000 */
[----:B------:R-:W-:Y:S01]  /*21f0*/  UMOV UR12, UR36 ;  /* 0x00000024000c7c82 */ /* 0x000fe20008000000 */
[----:B------:R-:W-:Y:S01]  /*2200*/  UMOV UR9, UR17 ;  /* 0x0000001100097c82 */ /* 0x000fe20008000000 */
[----:B------:R-:W-:Y:S01]  /*2210*/  UMOV UR10, UR18 ;  /* 0x00000012000a7c82 */ /* 0x000fe20008000000 */
[----:B------:R1:W-:Y:S01]  /*2220*/  UTMALDG.3D.MULTICAST [UR16], [UR14], UR4, desc[UR30] ;  /* 0x00001e100e0073b4 */ /* 0x0003e20008011804 */
[----:B------:R-:W-:-:S04]  /*2230*/  UIADD3 UR13, UPT, UPT, UR13, 0x1, URZ ;  /* 0x000000010d0d7890 */ /* 0x000fc8000fffe0ff */
[----:B------:R-:W-:Y:S01]  /*2240*/  UISETP.NE.AND UP0, UPT, UR13, UR26, UPT ;  /* 0x0000001a0d00728c */ /* 0x000fe2000bf05270 */
[----:B------:R3:W-:Y:S01]  /*2250*/  UTMALDG.3D [UR8], [UR22], desc[UR30] ;  /* 0x00001e08160075b4 */ /* 0x0007e20008011000 */
[----:B-1----:R-:W-:-:S07]  /*2260*/  UMOV UR4, UR5 ;  /* 0x0000000500047c82 */ /* 0x002fce0008000000 */
[----:B---3--:R-:W-:Y:S05]  /*2270*/  BRA.U UP0, `(.L_x_39) ;  /* 0xfffffffd00487547 */ /* 0x008fea000b83ffff */
.L_x_33:
[C---:B------:R-:W-:Y:S01]  /*2280*/  LEA R3, R11.reuse, UR6, 0x3 ;  /* 0x000000060b037c11 */ /* 0x040fe2000f8e18ff */
[----:B------:R-:W-:Y:S01]  /*2290*/  NOP ;  /* 0x0000000000007918 */ /* 0x000fe20000000000 */
[----:B-1----:R-:W-:Y:S02]  /*22a0*/  SHF.L.U32 R0, R10, 0x1f, RZ ;  /* 0x0000001f0a007819 */ /* 0x002fe400000006ff */
[----:B------:R-:W-:Y:S02]  /*22b0*/  LEA R4, R11, UR6, 0x4 ;  /* 0x000000060b047c11 */ /* 0x000fe4000f8e20ff */
[----:B--2-4-:R-:W1:Y:S02]  /*22c0*/  SYNCS.PHASECHK.TRANS64.TRYWAIT P0, [R3+URZ+0x100], R0 ;  /* 0x00010000030075a7 */ /* 0x014e6400080011ff */
[----:B-1----:R-:W-:Y:S05]  /*22d0*/  @!P0 BRA `(.L_x_40) ;  /* 0x0000005c00408947 */ /* 0x002fea0003800000 */
.L_x_134:
[----:B------:R-:W2:Y:S01]  /*22e0*/  LDS.128 R4, [R4+0x190] ;  /* 0x0001900004047984 */ /* 0x000ea20000000c00 */
[----:B------:R-:W-:Y:S01]  /*22f0*/  UISETP.GE.AND UP0, UPT, UR40, 0x1, UPT ;  /* 0x000000012800788c */ /* 0x000fe2000bf06270 */
[----:B------:R-:W-:Y:S01]  /*2300*/  @!PT LDS RZ, [RZ] ;  /* 0x00000000fffff984 */ /* 0x000fe20000000800 */
[----:B------:R-:W-:Y:S01]  /*2310*/  @!PT LDS RZ, [RZ] ;  /* 0x00000000fffff984 */ /* 0x000fe20000000800 */
[----:B------:R-:W-:Y:S01]  /*2320*/  @!PT LDS RZ, [RZ] ;  /* 0x00000000fffff984 */ /* 0x000fe20000000800 */
[----:B------:R-:W-:Y:S01]  /*2330*/  @!PT LDS RZ, [RZ] ;  /* 0x00000000fffff984 */ /* 0x000fe20000000800 */
[----:B------:R3:W-:Y:S06]  /*2340*/  MEMBAR.ALL.CTA ;  /* 0x0000000000007992 */ /* 0x0007ec0000008000 */
[----:B---3--:R-:W3:Y:S01]  /*2350*/  FENCE.VIEW.ASYNC.S ;  /* 0x00000000000073c6 */ /* 0x008ee20000000000 */
[----:B--2---:R-:W-:-:S13]  /*2360*/  LOP3.LUT P0, RZ, R6, 0x1, RZ, 0xc0, !PT ;  /* 0x0000000106ff7812 */ /* 0x004fda000780c0ff */
[----:B---3--:R-:W-:Y:S01]  /*2370*/  VOTEU.ANY UP1, P0 ;  /* 0x0000000000ff7886 */ /* 0x008fe20000020100 */
[----:B------:R-:W-:-:S13]  /*2380*/  PLOP3.LUT P0, PT, PT, PT, UP1, 0x80, 0x8 ;  /* 0x000000000008781c */ /* 0x000fda0003f0f018 */
[----:B-1----:R-:W-:Y:S02]  /*2390*/  @P0 LOP3.LUT R0, R5, 0xffff, RZ, 0xc0, !PT ;  /* 0x0000ffff05000812 */ /* 0x002fe400078ec0ff */
[----:B------:R-:W-:Y:S02]  /*23a0*/  @P0 MOV R2, R4 ;  /* 0x0000000400020202 */ /* 0x000fe40000000f00 */
[----:B------:R-:W-:Y:S01]  /*23b0*/  @P0 R2UR UR7, R0 ;  /* 0x00000000000702ca */ /* 0x000fe200000e0000 */
[----:B------:R-:W-:Y:S01]  /*23c0*/  VIADD R0, R3, 0x110 ;  /* 0x0000011003007836 */ /* 0x000fe20000000000 */
[----:B------:R-:W-:Y:S02]  /*23d0*/  @P0 SHF.R.U32.HI R4, RZ, 0x10, R5 ;  /* 0x00000010ff040819 */ /* 0x000fe40000011605 */
[----:B------:R-:W-:Y:S02]  /*23e0*/  @P0 R2UR UR8, R2 ;  /* 0x00000000020802ca */ /* 0x000fe400000e0000 */
[----:B------:R-:W-:-:S02]  /*23f0*/  PRMT R0, RZ, 0x654, R0 ;  /* 0x00000654ff007816 */ /* 0x000fc40000000000 */
[----:B------:R-:W-:Y:S02]  /*2400*/  @P0 R2UR UR4, R4 ;  /* 0x00000000040402ca */ /* 0x000fe400000e0000 */
[----:B------:R1:W-:Y:S03]  /*2410*/  SYNCS.ARRIVE.TRANS64.RED.A1T0 RZ, [R0+URZ], RZ ;  /* 0x000000ff00ff79a7 */ /* 0x0003e600081004ff */
[----:B------:R-:W-:-:S04]  /*2420*/  @UP1 UMOV UR27, UR7 ;  /* 0x00000007001b1c82 */ /* 0x000fc80008000000 */
[----:B------:R-:W-:-:S04]  /*2430*/  @UP1 UMOV UR37, UR8 ;  /* 0x0000000800251c82 */ /* 0x000fc80008000000 */
[----:B------:R-:W-:Y:S01]  /*2440*/  @UP1 UMOV UR36, UR4 ;  /* 0x0000000400241c82 */ /* 0x000fe20008000000 */
[----:B------:R-:W-:Y:S05]  /*2450*/  BRA.U !UP0, `(.L_x_41) ;  /* 0x0000000108d47547 */ /* 0x000fea000b800000 */
[----:B------:R-:W2:Y:S01]  /*2460*/  LDCU.128 UR12, c[0x0][0xb10] ;  /* 0x00016200ff0c77ac */ /* 0x000ea20008000c00 */
[----:B------:R-:W3:Y:S01]  /*2470*/  LDCU UR26, c[0x0][0xb20] ;  /* 0x00016400ff1a77ac */ /* 0x000ee20008000800 */
[----:B------:R-:W4:Y:S01]  /*2480*/  LDCU UR20, c[0x0][0xb0c] ;  /* 0x00016180ff1477ac */ /* 0x000f220008000800 */
[----:B------:R-:W1:Y:S01]  /*2490*/  LDCU.64 UR10, c[0x0][0xb28] ;  /* 0x00016500ff0a77ac */ /* 0x000e620008000a00 */
[----:B------:R-:W-:Y:S02]  /*24a0*/  UISETP.NE.AND UP3, UPT, UR40, 0x1, UPT ;  /* 0x000000012800788c */ /* 0x000fe4000bf65270 */
[----:B--2---:R-:W-:Y:S02]  /*24b0*/  UIMAD.WIDE.U32 UR16, UR38, UR15, URZ ;  /* 0x0000000f261072a5 */ /* 0x004fe4000f8e00ff */
[----:B------:R-:W-:Y:S02]  /*24c0*/  UIMAD.WIDE.U32 UR8, UR39, UR12, URZ ;  /* 0x0000000c270872a5 */ /* 0x000fe4000f8e00ff */
[----:B------:R-:W-:-:S02]  /*24d0*/  UISETP.NE.AND UP0, UPT, UR14, 0x1, UPT ;  /* 0x000000010e00788c */ /* 0x000fc4000bf05270 */
[----:B------:R-:W-:Y:S01]  /*24e0*/  UIMAD.WIDE.U32 UR22, UR27, UR15, URZ ;  /* 0x0000000f1b1672a5 */ /* 0x000fe2000f8e00ff */
[----:B------:R-:W-:Y:S02]  /*24f0*/  UMOV UR16, UR17 ;  /* 0x0000001100107c82 */ /* 0x000fe40008000000 */
[----:B------:R-:W-:Y:S01]  /*2500*/  UMOV UR8, UR9 ;  /* 0x0000000900087c82 */ /* 0x000fe20008000000 */
[----:B---3--:R-:W-:Y:S02]  /*2510*/  USHF.R.U32.HI UR16, URZ, UR26, UR16 ;  /* 0x0000001aff107299 */ /* 0x008fe40008011610 */
[----:B----4-:R-:W-:Y:S02]  /*2520*/  UISETP.NE.AND UP2, UPT, UR20, 0x1, UPT ;  /* 0x000000011400788c */ /* 0x010fe4000bf45270 */
[----:B------:R-:W-:Y:S02]  /*2530*/  USHF.R.U32.HI UR8, URZ, UR13, UR8 ;  /* 0x0000000dff087299 */ /* 0x000fe40008011608 */
[----:B------:R-:W-:-:S02]  /*2540*/  USEL UR7, UR38, UR16, !UP0 ;  /* 0x0000001026077287 */ /* 0x000fc4000c000000 */
[----:B------:R-:W-:Y:S02]  /*2550*/  USEL UR8, UR39, UR8, !UP2 ;  /* 0x0000000827087287 */ /* 0x000fe4000d000000 */
[----:B-1----:R-:W-:Y:S01]  /*2560*/  UIMAD.WIDE.U32 UR16, UR7, UR10, URZ ;  /* 0x0000000a071072a5 */ /* 0x002fe2000f8e00ff */
[----:B------:R-:W-:Y:S01]  /*2570*/  UMOV UR4, UR23 ;  /* 0x0000001700047c82 */ /* 0x000fe20008000000 */
[----:B------:R-:W-:Y:S02]  /*2580*/  UIMAD.WIDE.U32 UR18, UR37, UR12, URZ ;  /* 0x0000000c251272a5 */ /* 0x000fe4000f8e00ff */
[----:B------:R-:W-:-:S03]  /*2590*/  UIMAD.WIDE.U32 UR22, UR8, UR10, URZ ;  /* 0x0000000a081672a5 */ /* 0x000fc6000f8e00ff */
[----:B------:R-:W-:Y:S01]  /*25a0*/  UMOV UR16, UR17 ;  /* 0x0000001100107c82 */ /* 0x000fe20008000000 */
[----:B------:R-:W-:Y:S02]  /*25b0*/  USHF.R.U32.HI UR4, URZ, UR26, UR4 ;  /* 0x0000001aff047299 */ /* 0x000fe40008011604 */
[----:B------:R-:W-:Y:S01]  /*25c0*/  @UP3 USHF.R.U32.HI UR7, URZ, UR11, UR16 ;  /* 0x0000000bff073299 */ /* 0x000fe20008011610 */
[----:B------:R-:W-:Y:S01]  /*25d0*/  UMOV UR18, UR19 ;  /* 0x0000001300127c82 */ /* 0x000fe20008000000 */
[----:B------:R-:W-:Y:S01]  /*25e0*/  UMOV UR22, UR23 ;  /* 0x0000001700167c82 */ /* 0x000fe20008000000 */
[----:B------:R-:W-:Y:S02]  /*25f0*/  USHF.R.U32.HI UR13, URZ, UR13, UR18 ;  /* 0x0000000dff0d7299 */ /* 0x000fe40008011612 */
[----:B------:R-:W-:Y:S02]  /*2600*/  USEL UR4, UR27, UR4, !UP0 ;  /* 0x000000041b047287 */ /* 0x000fe4000c000000 */
[----:B------:R-:W-:-:S02]  /*2610*/  @UP3 USHF.R.U32.HI UR8, URZ, UR11, UR22 ;  /* 0x0000000bff083299 */ /* 0x000fc40008011616 */
[----:B------:R-:W-:Y:S02]  /*2620*/  UIMAD UR9, UR40, UR7, URZ ;  /* 0x00000007280972a4 */ /* 0x000fe4000f8e02ff */
[----:B------:R-:W-:Y:S02]  /*2630*/  USEL UR7, UR37, UR13, !UP2 ;  /* 0x0000000d25077287 */ /* 0x000fe4000d000000 */
[----:B------:R-:W-:Y:S02]  /*2640*/  UIMAD UR12, UR40, UR8, URZ ;  /* 0x00000008280c72a4 */ /* 0x000fe4000f8e02ff */
[----:B------:R-:W-:Y:S02]  /*2650*/  UISETP.GE.AND UP0, UPT, UR4, UR9, UPT ;  /* 0x000000090400728c */ /* 0x000fe4000bf06270 */
[----:B------:R-:W-:Y:S02]  /*2660*/  UIMAD.WIDE.U32 UR16, UR4, UR10, URZ ;  /* 0x0000000a041072a5 */ /* 0x000fe4000f8e00ff */
[----:B------:R-:W-:-:S02]  /*2670*/  UISETP.GE.OR UP0, UPT, UR7, UR12, UP0 ;  /* 0x0000000c0700728c */ /* 0x000fc40008706670 */
        /* <DEDUP_REMOVED lines=19> */
.L_x_41:
[----:B------:R-:W2:Y:S02]  /*27b0*/  LDCU UR4, c[0x0][0xb30] ;  /* 0x00016600ff0477ac */ /* 0x000ea40008000800 */
[----:B--2---:R-:W-:-:S09]  /*27c0*/  UISETP.NE.AND UP0, UPT, UR4, 0x1, UPT ;  /* 0x000000010400788c */ /* 0x004fd2000bf05270 */
[----:B------:R-:W-:Y:S05]  /*27d0*/  BRA.U UP0, `(.L_x_42) ;  /* 0x0000000100447547 */ /* 0x000fea000b800000 */
[----:B------:R-:W2:Y:S01]  /*27e0*/  LDCU.128 UR12, c[0x0][0xb10] ;  /* 0x00016200ff0c77ac */ /* 0x000ea20008000c00 */
[----:B------:R-:W3:Y:S01]  /*27f0*/  LDCU UR16, c[0x0][0xb0c] ;  /* 0x00016180ff1077ac */ /* 0x000ee20008000800 */
[----:B------:R-:W4:Y:S01]  /*2800*/  LDCU UR17, c[0x0][0xb20] ;  /* 0x00016400ff1177ac */ /* 0x000f220008000800 */
[----:B--2---:R-:W-:Y:S02]  /*2810*/  UIMAD.WIDE.U32 UR10, UR37, UR12, URZ ;  /* 0x0000000c250a72a5 */ /* 0x004fe4000f8e00ff */
[----:B------:R-:W-:Y:S02]  /*2820*/  UIMAD.WIDE.U32 UR8, UR27, UR15, URZ ;  /* 0x0000000f1b0872a5 */ /* 0x000fe4000f8e00ff */
[----:B---3--:R-:W-:Y:S02]  /*2830*/  UISETP.NE.AND UP2, UPT, UR16, 0x1, UPT ;  /* 0x000000011000788c */ /* 0x008fe4000bf45270 */
[----:B------:R-:W-:Y:S01]  /*2840*/  UISETP.NE.AND UP0, UPT, UR14, 0x1, UPT ;  /* 0x000000010e00788c */ /* 0x000fe2000bf05270 */
[----:B------:R-:W-:-:S02]  /*2850*/  UMOV UR7, UR11 ;  /* 0x0000000b00077c82 */ /* 0x000fc40008000000 */
[----:B------:R-:W-:Y:S01]  /*2860*/  UMOV UR4, UR9 ;  /* 0x0000000900047c82 */ /* 0x000fe20008000000 */
[----:B------:R-:W-:Y:S02]  /*2870*/  USHF.R.U32.HI UR7, URZ, UR13, UR7 ;  /* 0x0000000dff077299 */ /* 0x000fe40008011607 */
[----:B----4-:R-:W-:Y:S02]  /*2880*/  USHF.R.U32.HI UR4, URZ, UR17, UR4 ;  /* 0x00000011ff047299 */ /* 0x010fe40008011604 */
[----:B------:R-:W-:Y:S02]  /*2890*/  USEL UR7, UR37, UR7, !UP2 ;  /* 0x0000000725077287 */ /* 0x000fe4000d000000 */
[----:B------:R-:W-:-:S04]  /*28a0*/  USEL UR4, UR27, UR4, !UP0 ;  /* 0x000000041b047287 */ /* 0x000fc8000c000000 */
[----:B------:R-:W-:Y:S02]  /*28b0*/  UIADD3 UR8, UPT, UPT, UR7, -UR4, URZ ;  /* 0x8000000407087290 */ /* 0x000fe4000fffe0ff */
[----:B------:R-:W-:Y:S02]  /*28c0*/  UIADD3 UR4, UPT, UPT, -UR7, UR4, URZ ;  /* 0x0000000407047290 */ /* 0x000fe4000fffe1ff */
[----:B------:R-:W-:Y:S02]  /*28d0*/  UIMAD UR27, UR8, UR14, UR27 ;  /* 0x0000000e081b72a4 */ /* 0x000fe4000f8e021b */
[----:B------:R-:W-:-:S12]  /*28e0*/  UIMAD UR37, UR4, UR16, UR37 ;  /* 0x00000010042572a4 */ /* 0x000fd8000f8e0225 */
.L_x_42:
[----:B------:R-:W-:Y:S01]  /*28f0*/  VIADD R11, R11, 0x1 ;  /* 0x000000010b0b7836 */ /* 0x000fe20000000000 */
[----:B------:R-:W-:Y:S02]  /*2900*/  R2UR UR7, R56 ;  /* 0x00000000380772ca */ /* 0x000fe400000e0000 */
[----:B------:R-:W-:Y:S02]  /*2910*/  R2UR UR4, R55 ;  /* 0x00000000370472ca */ /* 0x000fe400000e0000 */
[C---:B------:R-:W-:Y:S02]  /*2920*/  ISETP.NE.AND P0, PT, R11.reuse, 0x2, PT ;  /* 0x000000020b00780c */ /* 0x040fe40003f05270 */
[----:B------:R-:W-:Y:S02]  /*2930*/  PLOP3.LUT P1, PT, PT, PT, PT, 0x80, 0x8 ;  /* 0x000000000008781c */ /* 0x000fe40003f2f070 */
[----:B-1----:R-:W-:Y:S02]  /*2940*/  SEL R0, RZ, 0x1, P0 ;  /* 0x00000001ff007807 */ /* 0x002fe40000000000 */
[----:B------:R-:W-:-:S02]  /*2950*/  SEL R11, R11, RZ, P0 ;  /* 0x000000ff0b0b7207 */ /* 0x000fc40000000000 */
[----:B------:R-:W-:Y:S01]  /*2960*/  LOP3.LUT R10, R10, R0, RZ, 0x3c, !PT ;  /* 0x000000000a0a7212 */ /* 0x000fe200078e3cff */
[----:B------:R-:W-:Y:S02]  /*2970*/  UIADD3 UR26, UPT, UPT, UR37, UR7, URZ ;  /* 0x00000007251a7290 */ /* 0x000fe4000fffe0ff */
[----:B------:R-:W-:Y:S01]  /*2980*/  UIADD3 UR30, UPT, UPT, UR27, UR4, URZ ;  /* 0x000000041b1e7290 */ /* 0x000fe2000fffe0ff */
[----:B------:R-:W-:Y:S11]  /*2990*/  BRA.U UP1, `(.L_x_43) ;  /* 0xfffffff1013c7547 */ /* 0x000ff6000b83ffff */
[----:B------:R-:W-:Y:S01]  /*29a0*/  UIADD3 UR7, UPT, UPT, UR6, 0x60, URZ ;  /* 0x0000006006077890 */ /* 0x000fe2000fffe0ff */
[----:B------:R-:W-:-:S03]  /*29b0*/  SHF.L.U32 R2, R12, 0x1f, RZ ;  /* 0x0000001f0c027819 */ /* 0x000fc600000006ff */
[----:B------:R-:W-:-:S09]  /*29c0*/  ULEA UR4, UR5, UR7, 0x3 ;  /* 0x0000000705047291 */ /* 0x000fd2000f8e18ff */
[----:B------:R-:W1:Y:S02]  /*29d0*/  SYNCS.PHASECHK.TRANS64.TRYWAIT P0, [UR4], R2 ;  /* 0x00000002ff0075a7 */ /* 0x000e640008001104 */
[----:B-1----:R-:W-:Y:S05]  /*29e0*/  @!P0 BRA `(.L_x_44) ;  /* 0x0000005400908947 */ /* 0x002fea0003800000 */
.L_x_136:
[----:B------:R-:W-:-:S04]  /*29f0*/  UIADD3 UR4, UPT, UPT, UR5, 0x1, URZ ;  /* 0x0000000105047890 */ /* 0x000fc8000fffe0ff */
[----:B------:R-:W-:-:S04]  /*2a00*/  UISETP.NE.AND UP0, UPT, UR4, 0xc, UPT ;  /* 0x0000000c0400788c */ /* 0x000fc8000bf05270 */
[----:B------:R-:W-:Y:S02]  /*2a10*/  USEL UR6, URZ, 0x1, UP0 ;  /* 0x00000001ff067887 */ /* 0x000fe40008000000 */
[----:B------:R-:W-:-:S04]  /*2a20*/  USEL UR4, UR4, URZ, UP0 ;  /* 0x000000ff04047287 */ /* 0x000fc80008000000 */
[----:B------:R-:W-:Y:S01]  /*2a30*/  ULEA UR5, UR4, UR7, 0x3 ;  /* 0x0000000704057291 */ /* 0x000fe2000f8e18ff */
[----:B-1----:R-:W-:-:S04]  /*2a40*/  LOP3.LUT R2, R12, UR6, RZ, 0x3c, !PT ;  /* 0x000000060c027c12 */ /* 0x002fc8000f8e3cff */
[----:B------:R-:W-:-:S04]  /*2a50*/  SHF.L.U32 R3, R2, 0x1f, RZ ;  /* 0x0000001f02037819 */ /* 0x000fc800000006ff */
[----:B------:R-:W1:Y:S02]  /*2a60*/  SYNCS.PHASECHK.TRANS64.TRYWAIT P0, [UR5], R3 ;  /* 0x00000003ff0075a7 */ /* 0x000e640008001105 */
[----:B-1----:R-:W-:Y:S05]  /*2a70*/  @!P0 BRA `(.L_x_45) ;  /* 0x0000005400848947 */ /* 0x002fea0003800000 */
.L_x_138:
[----:B------:R-:W-:-:S04]  /*2a80*/  UIADD3 UR4, UPT, UPT, UR4, 0x1, URZ ;  /* 0x0000000104047890 */ /* 0x000fc8000fffe0ff */
[----:B------:R-:W-:-:S04]  /*2a90*/  UISETP.NE.AND UP0, UPT, UR4, 0xc, UPT ;  /* 0x0000000c0400788c */ /* 0x000fc8000bf05270 */
[----:B------:R-:W-:Y:S02]  /*2aa0*/  USEL UR6, URZ, 0x1, UP0 ;  /* 0x00000001ff067887 */ /* 0x000fe40008000000 */
[----:B------:R-:W-:-:S04]  /*2ab0*/  USEL UR4, UR4, URZ, UP0 ;  /* 0x000000ff04047287 */ /* 0x000fc80008000000 */
[----:B------:R-:W-:Y:S01]  /*2ac0*/  ULEA UR5, UR4, UR7, 0x3 ;  /* 0x0000000704057291 */ /* 0x000fe2000f8e18ff */
[----:B------:R-:W-:-:S04]  /*2ad0*/  LOP3.LUT R2, R2, UR6, RZ, 0x3c, !PT ;  /* 0x0000000602027c12 */ /* 0x000fc8000f8e3cff */
[----:B-1----:R-:W-:-:S04]  /*2ae0*/  SHF.L.U32 R3, R2, 0x1f, RZ ;  /* 0x0000001f02037819 */ /* 0x002fc800000006ff */
[----:B------:R-:W1:Y:S02]  /*2af0*/  SYNCS.PHASECHK.TRANS64.TRYWAIT P0, [UR5], R3 ;  /* 0x00000003ff0075a7 */ /* 0x000e640008001105 */
[----:B-1----:R-:W-:Y:S05]  /*2b00*/  @!P0 BRA `(.L_x_46) ;  /* 0x0000005400788947 */ /* 0x002fea0003800000 */
.L_x_140:
        /* <DEDUP_REMOVED lines=9> */
.L_x_142:
        /* <DEDUP_REMOVED lines=9> */
.L_x_144:
        /* <DEDUP_REMOVED lines=9> */
.L_x_146:
        /* <DEDUP_REMOVED lines=9> */
.L_x_148:
        /* <DEDUP_REMOVED lines=9> */
.L_x_150:
        /* <DEDUP_REMOVED lines=9> */
.L_x_152:
        /* <DEDUP_REMOVED lines=9> */
.L_x_154:
        /* <DEDUP_REMOVED lines=9> */
.L_x_156:
[----:B------:R-:W-:-:S04]  /*2f90*/  UIADD3 UR4, UPT, UPT, UR4, 0x1, URZ ;  /* 0x0000000104047890 */ /* 0x000fc8000fffe0ff */
[----:B------:R-:W-:-:S04]  /*2fa0*/  UISETP.NE.AND UP0, UPT, UR4, 0xc, UPT ;  /* 0x0000000c0400788c */ /* 0x000fc8000bf05270 */
[----:B------:R-:W-:Y:S02]  /*2fb0*/  USEL UR5, URZ, 0x1, UP0 ;  /* 0x00000001ff057887 */ /* 0x000fe40008000000 */
[----:B------:R-:W-:-:S04]  /*2fc0*/  USEL UR4, UR4, URZ, UP0 ;  /* 0x000000ff04047287 */ /* 0x000fc80008000000 */
[----:B------:R-:W-:Y:S01]  /*2fd0*/  ULEA UR4, UR4, UR7, 0x3 ;  /* 0x0000000704047291 */ /* 0x000fe2000f8e18ff */
[----:B------:R-:W-:-:S04]  /*2fe0*/  LOP3.LUT R2, R2, UR5, RZ, 0x3c, !PT ;  /* 0x0000000502027c12 */ /* 0x000fc8000f8e3cff */
[----:B------:R-:W-:Y:S01]  /*2ff0*/  SHF.L.U32 R2, R2, 0x1f, RZ ;  /* 0x0000001f02027819 */ /* 0x000fe200000006ff */
[----:B-1----:R-:W-:-:S07]  /*3000*/  IMAD.U32 R0, RZ, RZ, UR4 ;  /* 0x00000004ff007e24 */ /* 0x002fce000f8e00ff */
.L_x_55:
[----:B-1----:R1:W2:Y:S02]  /*3010*/  SYNCS.PHASECHK.TRANS64.TRYWAIT P0, [R0+URZ], R2 ;  /* 0x00000002000075a7 */ /* 0x0022a400080011ff */
[----:B--2---:R-:W-:Y:S05]  /*3020*/  @!P0 NANOSLEEP.SYNCS 0x989680 ;  /* 0x009896800000895d */ /* 0x004fea0003900000 */
[----:B------:R-:W2:Y:S02]  /*3030*/  @!P0 SYNCS.PHASECHK.TRANS64 P0, [R0+URZ], R2 ;  /* 0x00000002000085a7 */ /* 0x000ea400080010ff */
[----:B--2---:R-:W-:Y:S05]  /*3040*/  @P0 EXIT ;  /* 0x000000000000094d */ /* 0x004fea0003800000 */
[----:B------:R-:W-:Y:S05]  /*3050*/  BRA `(.L_x_55) ;  /* 0xfffffffc00ec7947 */ /* 0x000fea000383ffff */
.L_x_23:
[----:B------:R-:W-:-:S04]  /*3060*/  UISETP.NE.AND UP0, UPT, UR54, URZ, UPT ;  /* 0x000000ff3600728c */ /* 0x000fc8000bf05270 */
[----:B------:R-:W-:-:S09]  /*3070*/  UISETP.NE.OR UP0, UPT, UR22, 0x1, UP0 ;  /* 0x000000011600788c */ /* 0x000fd20008705670 */
[----:B------:R-:W-:Y:S05]  /*3080*/  BRA.U UP0, `(.L_x_56) ;  /* 0x0000000500487547 */ /* 0x000fea000b800000 */
[----:B------:R-:W-:Y:S01]  /*3090*/  ISETP.GE.U32.AND P2, PT, R0, 0x8, PT ;  /* 0x000000080000780c */ /* 0x000fe20003f46070 */
[----:B------:R-:W-:Y:S01]  /*30a0*/  IMAD.MOV.U32 R12, RZ, RZ, 0x1 ;  /* 0x00000001ff0c7424 */ /* 0x000fe200078e00ff */
[----:B------:R-:W-:Y:S02]  /*30b0*/  CS2R R10, SRZ ;  /* 0x00000000000a7805 */ /* 0x000fe4000001ff00 */
[----:B------:R-:W-:Y:S01]  /*30c0*/  CS2R R8, SRZ ;  /* 0x0000000000087805 */ /* 0x000fe2000001ff00 */
[----:B------:R-:W-:Y:S01]  /*30d0*/  UMOV UR6, 0x400 ;  /* 0x0000040000067882 */ /* 0x000fe20000000000 */
[----:B------:R-:W-:Y:S01]  /*30e0*/  UMOV UR5, URZ ;  /* 0x000000ff00057c82 */ /* 0x000fe20008000000 */
[----:B------:R-:W-:-:S12]  /*30f0*/  ULEA UR6, UR54, UR6, 0x18 ;  /* 0x0000000636067291 */ /* 0x000fd8000f8ec0ff */
.L_x_60:
[----:B------:R-:W-:Y:S02]  /*3100*/  LEA R2, R8, UR6, 0x3 ;  /* 0x0000000608027c11 */ /* 0x000fe4000f8e18ff */
[----:B------:R-:W-:-:S03]  /*3110*/  SHF.L.U32 R4, R9, 0x1f, RZ ;  /* 0x0000001f09047819 */ /* 0x000fc600000006ff */
[----:B------:R-:W-:Y:S01]  /*3120*/  VIADD R5, R2, 0x170 ;  /* 0x0000017002057836 */ /* 0x000fe20000000000 */
[----:B------:R-:W1:Y:S02]  /*3130*/  SYNCS.PHASECHK.TRANS64.TRYWAIT P0, [R2+URZ+0x160], R4 ;  /* 0x00016004020075a7 */ /* 0x000e6400080011ff */
[----:B-1----:R-:W-:Y:S05]  /*3140*/  @!P0 BRA `(.L_x_57) ;  /* 0x0000005000c08947 */ /* 0x002fea0003800000 */
.L_x_157:
[----:B------:R-:W-:Y:S01]  /*3150*/  ULEA UR4, UR5, UR6, 0x3 ;  /* 0x0000000605047291 */ /* 0x000fe2000f8e18ff */
[----:B-1----:R-:W-:Y:S01]  /*3160*/  PRMT R2, RZ, 0x654, R5 ;  /* 0x00000654ff027816 */ /* 0x002fe20000000005 */
[----:B------:R-:W-:Y:S01]  /*3170*/  @!P2 IMAD.MOV.U32 R4, RZ, RZ, 0x10 ;  /* 0x00000010ff04a424 */ /* 0x000fe200078e00ff */
[----:B------:R-:W-:Y:S01]  /*3180*/  SHF.L.U32 R5, R12, 0x1f, RZ ;  /* 0x0000001f0c057819 */ /* 0x000fe200000006ff */
[----:B------:R-:W-:Y:S01]  /*3190*/  UIADD3 UR7, UPT, UPT, UR4, 0x100, URZ ;  /* 0x0000010004077890 */ /* 0x000fe2000fffe0ff */
[----:B------:R1:W-:Y:S05]  /*31a0*/  SYNCS.ARRIVE.TRANS64.RED.A1T0 RZ, [R2+URZ], RZ ;  /* 0x000000ff02ff79a7 */ /* 0x0003ea00081004ff */
[----:B------:R-:W-:Y:S01]  /*31b0*/  IMAD.U32 R6, RZ, RZ, UR7 ;  /* 0x00000007ff067e24 */ /* 0x000fe2000f8e00ff */
[----:B------:R-:W2:Y:S04]  /*31c0*/  SYNCS.PHASECHK.TRANS64.TRYWAIT P0, [UR4+0x110], R5 ;  /* 0x00011005ff0075a7 */ /* 0x000ea80008001104 */
[----:B------:R-:W-:Y:S01]  /*31d0*/  PRMT R6, R0, 0x654, R6 ;  /* 0x0000065400067816 */ /* 0x000fe20000000006 */
[----:B-12---:R-:W-:Y:S06]  /*31e0*/  @!P0 BRA `(.L_x_58) ;  /* 0x0000005000ac8947 */ /* 0x006fec0003800000 */
.L_x_159:
[----:B------:R-:W-:Y:S01]  /*31f0*/  ULEA UR8, UR5, UR6, 0x4 ;  /* 0x0000000605087291 */ /* 0x000fe2000f8e20ff */
[----:B------:R-:W-:Y:S01]  /*3200*/  SEL R3, R6, R3, !P2 ;  /* 0x0000000306037207 */ /* 0x000fe20005000000 */
[----:B------:R-:W-:Y:S01]  /*3210*/  UIADD3 UR9, UPT, UPT, UR4, 0x100, URZ ;  /* 0x0000010004097890 */ /* 0x000fe2000fffe0ff */
[----:B-1----:R-:W-:Y:S01]  /*3220*/  LEA R2, R11, UR6, 0x3 ;  /* 0x000000060b027c11 */ /* 0x002fe2000f8e18ff */
[----:B------:R-:W-:Y:S01]  /*3230*/  UIADD3 UR8, UPT, UPT, UR8, 0x190, URZ ;  /* 0x0000019008087890 */ /* 0x000fe2000fffe0ff */
[----:B------:R1:W-:Y:S01]  /*3240*/  @!P2 SYNCS.ARRIVE.TRANS64.RED RZ, [R3+URZ], R4 ;  /* 0x0000000403ffa9a7 */ /* 0x0003e200080004ff */
[----:B------:R-:W-:Y:S01]  /*3250*/  UIADD3 UR4, UPT, UPT, UR5, 0x1, URZ ;  /* 0x0000000105047890 */ /* 0x000fe2000fffe0ff */
[----:B------:R-:W-:-:S03]  /*3260*/  VIADD R8, R8, 0x1 ;  /* 0x0000000108087836 */ /* 0x000fc60000000000 */
[----:B------:R-:W-:Y:S02]  /*3270*/  UISETP.NE.AND UP0, UPT, UR4, 0x2, UPT ;  /* 0x000000020400788c */ /* 0x000fe4000bf05270 */
[----:B------:R-:W-:Y:S01]  /*3280*/  ISETP.NE.AND P0, PT, R8, 0x2, PT ;  /* 0x000000020800780c */ /* 0x000fe20003f05270 */
[----:B------:R-:W-:Y:S06]  /*3290*/  UGETNEXTWORKID.BROADCAST [UR8], [UR9] ;  /* 0x00000000080073ca */ /* 0x000fec0008000100 */
[----:B------:R-:W-:Y:S02]  /*32a0*/  USEL UR7, URZ, 0x1, UP0 ;  /* 0x00000001ff077887 */ /* 0x000fe40008000000 */
[----:B------:R-:W-:-:S04]  /*32b0*/  USEL UR5, UR4, URZ, UP0 ;  /* 0x000000ff04057287 */ /* 0x000fc80008000000 */
[----:B------:R-:W-:Y:S02]  /*32c0*/  LOP3.LUT R12, R12, UR7, RZ, 0x3c, !PT ;  /* 0x000000070c0c7c12 */ /* 0x000fe4000f8e3cff */
[----:B-1----:R-:W-:-:S04]  /*32d0*/  SHF.L.U32 R4, R10, 0x1f, RZ ;  /* 0x0000001f0a047819 */ /* 0x002fc800000006ff */
[----:B------:R-:W1:Y:S02]  /*32e0*/  SYNCS.PHASECHK.TRANS64.TRYWAIT P1, [R2+URZ+0x100], R4 ;  /* 0x00010004020075a7 */ /* 0x000e6400080211ff */
[----:B-1----:R-:W-:Y:S05]  /*32f0*/  @!P1 BRA `(.L_x_59) ;  /* 0x0000005000809947 */ /* 0x002fea0003800000 */
.L_x_160:
[C---:B-1----:R-:W-:Y:S01]  /*3300*/  LEA R4, R11.reuse, UR6, 0x4 ;  /* 0x000000060b047c11 */ /* 0x042fe2000f8e20ff */
[----:B------:R-:W-:Y:S01]  /*3310*/  VIADD R2, R2, 0x110 ;  /* 0x0000011002027836 */ /* 0x000fe20000000000 */
[----:B------:R-:W-:Y:S01]  /*3320*/  SEL R8, R8, RZ, P0 ;  /* 0x000000ff08087207 */ /* 0x000fe20000000000 */
[----:B------:R-:W-:-:S03]  /*3330*/  VIADD R11, R11, 0x1 ;  /* 0x000000010b0b7836 */ /* 0x000fc60000000000 */
[----:B------:R-:W1:Y:S01]  /*3340*/  LDS.128 R4, [R4+0x190] ;  /* 0x0001900004047984 */ /* 0x000e620000000c00 */
[----:B------:R-:W-:Y:S02]  /*3350*/  PRMT R2, RZ, 0x654, R2 ;  /* 0x00000654ff027816 */ /* 0x000fe40000000002 */
[C---:B------:R-:W-:Y:S01]  /*3360*/  ISETP.NE.AND P1, PT, R11.reuse, 0x2, PT ;  /* 0x000000020b00780c */ /* 0x040fe20003f25270 */
[----:B------:R-:W-:Y:S01]  /*3370*/  @!PT LDS RZ, [RZ] ;  /* 0x00000000fffff984 */ /* 0x000fe20000000800 */
[----:B------:R-:W-:Y:S01]  /*3380*/  @!PT LDS RZ, [RZ] ;  /* 0x00000000fffff984 */ /* 0x000fe20000000800 */
[----:B------:R-:W-:Y:S01]  /*3390*/  @!PT LDS RZ, [RZ] ;  /* 0x00000000fffff984 */ /* 0x000fe20000000800 */
[----:B------:R-:W-:Y:S01]  /*33a0*/  @!PT LDS RZ, [RZ] ;  /* 0x00000000fffff984 */ /* 0x000fe20000000800 */
[----:B------:R2:W-:Y:S06]  /*33b0*/  MEMBAR.ALL.CTA ;  /* 0x0000000000007992 */ /* 0x0005ec0000008000 */
[----:B--2---:R-:W2:Y:S01]  /*33c0*/  FENCE.VIEW.ASYNC.S ;  /* 0x00000000000073c6 */ /* 0x004ea20000000000 */
[----:B------:R-:W-:Y:S01]  /*33d0*/  SEL R11, R11, RZ, P1 ;  /* 0x000000ff0b0b7207 */ /* 0x000fe20000800000 */
[----:B--2---:R2:W-:Y:S01]  /*33e0*/  SYNCS.ARRIVE.TRANS64.RED.A1T0 RZ, [R2+URZ], RZ ;  /* 0x000000ff02ff79a7 */ /* 0x0045e200081004ff */
[----:B-1----:R-:W-:-:S02]  /*33f0*/  LOP3.LUT P3, RZ, R6, 0x1, RZ, 0xc0, !PT ;  /* 0x0000000106ff7812 */ /* 0x002fc4000786c0ff */
[----:B------:R-:W-:-:S04]  /*3400*/  SEL R4, RZ, 0x1, P1 ;  /* 0x00000001ff047807 */ /* 0x000fc80000800000 */
[----:B------:R-:W-:Y:S02]  /*3410*/  LOP3.LUT R10, R10, R4, RZ, 0x3c, !PT ;  /* 0x000000040a0a7212 */ /* 0x000fe400078e3cff */
[----:B--2---:R-:W-:-:S04]  /*3420*/  SEL R2, RZ, 0x1, P0 ;  /* 0x00000001ff027807 */ /* 0x004fc80000000000 */
[----:B------:R-:W-:Y:S01]  /*3430*/  LOP3.LUT R9, R9, R2, RZ, 0x3c, !PT ;  /* 0x0000000209097212 */ /* 0x000fe200078e3cff */
[----:B------:R-:W-:Y:S06]  /*3440*/  @P3 BRA `(.L_x_60) ;  /* 0xfffffffc002c3947 */ /* 0x000fec000383ffff */
[----:B------:R-:W-:Y:S01]  /*3450*/  ULEA UR4, UR5, UR6, 0x3 ;  /* 0x0000000605047291 */ /* 0x000fe2000f8e18ff */
[----:B------:R-:W-:-:S08]  /*3460*/  SHF.L.U32 R2, R12, 0x1f, RZ ;  /* 0x0000001f0c027819 */ /* 0x000fd000000006ff */
[----:B------:R-:W1:Y:S02]  /*3470*/  SYNCS.PHASECHK.TRANS64 P0, [UR4+0x110], R2 ;  /* 0x00011002ff0075a7 */ /* 0x000e640008001004 */
[----:B-1----:R-:W-:Y:S05]  /*3480*/  @P0 BRA `(.L_x_61) ;  /* 0x0000000000080947 */ /* 0x002fea0003800000 */
[----:B------:R-:W1:Y:S02]  /*3490*/  SYNCS.PHASECHK.TRANS64.TRYWAIT P0, [UR4+0x110], R2 ;  /* 0x00011002ff0075a7 */ /* 0x000e640008001104 */
[----:B-1----:R-:W-:Y:S05]  /*34a0*/  @!P0 BRA `(.L_x_62) ;  /* 0x0000005000288947 */ /* 0x002fea0003800000 */
.L_x_61:
[----:B------:R-:W-:-:S04]  /*34b0*/  UIADD3 UR7, UPT, UPT, UR5, 0x1, URZ ;  /* 0x0000000105077890 */ /* 0x000fc8000fffe0ff */
[----:B------:R-:W-:-:S04]  /*34c0*/  UISETP.NE.AND UP0, UPT, UR7, 0x2, UPT ;  /* 0x000000020700788c */ /* 0x000fc8000bf05270 */
[----:B------:R-:W-:Y:S02]  /*34d0*/  USEL UR8, URZ, 0x1, UP0 ;  /* 0x00000001ff087887 */ /* 0x000fe40008000000 */
[----:B------:R-:W-:-:S04]  /*34e0*/  USEL UR7, UR7, URZ, UP0 ;  /* 0x000000ff07077287 */ /* 0x000fc80008000000 */
[----:B------:R-:W-:Y:S01]  /*34f0*/  ULEA UR7, UR7, UR6, 0x3 ;  /* 0x0000000607077291 */ /* 0x000fe2000f8e18ff */
[----:B-1----:R-:W-:-:S04]  /*3500*/  LOP3.LUT R2, R12, UR8, RZ, 0x3c, !PT ;  /* 0x000000080c027c12 */ /* 0x002fc8000f8e3cff */
[----:B------:R-:W-:-:S04]  /*3510*/  SHF.L.U32 R0, R2, 0x1f, RZ ;  /* 0x0000001f02007819 */ /* 0x000fc800000006ff */
[----:B------:R-:W1:Y:S02]  /*3520*/  SYNCS.PHASECHK.TRANS64 P0, [UR7+0x110], R0 ;  /* 0x00011000ff0075a7 */ /* 0x000e640008001007 */
[----:B-1----:R-:W-:Y:S05]  /*3530*/  @P0 EXIT ;  /* 0x000000000000094d */ /* 0x002fea0003800000 */
[----:B------:R-:W-:Y:S02]  /*3540*/  SHF.L.U32 R2, R2, 0x1f, RZ ;  /* 0x0000001f02027819 */ /* 0x000fe400000006ff */
[----:B------:R-:W-:-:S07]  /*3550*/  MOV R0, UR7 ;  /* 0x0000000700007c02 */ /* 0x000fce0008000f00 */
.L_x_63:
[----:B-1----:R1:W2:Y:S02]  /*3560*/  SYNCS.PHASECHK.TRANS64.TRYWAIT P0, [R0+URZ+0x110], R2 ;  /* 0x00011002000075a7 */ /* 0x0022a400080011ff */
[----:B--2---:R-:W-:Y:S05]  /*3570*/  @!P0 NANOSLEEP.SYNCS 0x989680 ;  /* 0x009896800000895d */ /* 0x004fea0003900000 */
[----:B------:R-:W2:Y:S02]  /*3580*/  @!P0 SYNCS.PHASECHK.TRANS64 P0, [R0+URZ+0x110], R2 ;  /* 0x00011002000085a7 */ /* 0x000ea400080010ff */
[----:B--2---:R-:W-:Y:S05]  /*3590*/  @P0 EXIT ;  /* 0x000000000000094d */ /* 0x004fea0003800000 */
[----:B------:R-:W-:Y:S05]  /*35a0*/  BRA `(.L_x_63) ;  /* 0xfffffffc00ec7947 */ /* 0x000fea000383ffff */
.L_x_56:
[----:B------:R-:W-:Y:S05]  /*35b0*/  BRA.U UP4, `(.L_x_64) ;  /* 0x0000000d04d47547 */ /* 0x000fea000b800000 */
[----:B------:R-:W-:Y:S01]  /*35c0*/  UMOV UR4, 0x40 ;  /* 0x0000004000047882 */ /* 0x000fe20000000000 */
[----:B------:R-:W-:Y:S01]  /*35d0*/  NOP ;  /* 0x0000000000007918 */ /* 0x000fe20000000000 */
[----:B------:R-:W-:Y:S01]  /*35e0*/  ULEA UR5, UR54, UR4, 0x18 ;  /* 0x0000000436057291 */ /* 0x000fe2000f8ec0ff */
[----:B------:R-:W-:Y:S02]  /*35f0*/  UMOV UR6, 0x400 ;  /* 0x0000040000067882 */ /* 0x000fe40000000000 */
[----:B------:R-:W-:-:S06]  /*3600*/  ULEA UR6, UR54, UR6, 0x18 ;  /* 0x0000000636067291 */ /* 0x000fcc000f8ec0ff */
[----:B------:R-:W1:Y:S02]  /*3610*/  LDS.U8 R0, [UR5+0x1c] ;  /* 0x00001c05ff007984 */ /* 0x000e640008000000 */
[----:B-1----:R-:W-:-:S13]  /*3620*/  ISETP.NE.AND P0, PT, R0, RZ, PT ;  /* 0x000000ff0000720c */ /* 0x002fda0003f05270 */
[----:B------:R-:W-:Y:S05]  /*3630*/  @P0 BRA `(.L_x_65) ;  /* 0x0000000000580947 */ /* 0x000fea0003800000 */
[----:B------:R-:W-:-:S13]  /*3640*/  ELECT P0, URZ, PT ;  /* 0x0000000000ff782f */ /* 0x000fda0003800000 */
[----:B------:R-:W-:Y:S05]  /*3650*/  @!P0 BRA `(.L_x_66) ;  /* 0x0000000000608947 */ /* 0x000fea0003800000 */
[----:B------:R-:W-:Y:S01]  /*3660*/  UMOV UR4, 0x10 ;  /* 0x0000001000047882 */ /* 0x000fe20000000000 */
[----:B------:R-:W-:Y:S01]  /*3670*/  HFMA2 R0, -RZ, RZ, 0, 5.9604644775390625e-08 ;  /* 0x00000001ff007431 */ /* 0x000fe200000001ff */
[----:B------:R-:W-:-:S03]  /*3680*/  MOV R3, 0xffff ;  /* 0x0000ffff00037802 */ /* 0x000fc60000000f00 */
[----:B------:R-:W-:Y:S04]  /*3690*/  DEPBAR.LE SB1, 0x36 ;  /* 0x00009d800000791a */ /* 0x000fe80000000000 */
[----:B------:R-:W1:Y:S02]  /*36a0*/  UTCATOMSWS.FIND_AND_SET.ALIGN UP0, UR4, UR4 ;  /* 0x00000004000475e3 */ /* 0x000e640008000800 */
[----:B-1----:R-:W-:Y:S01]  /*36b0*/  MOV R4, UR4 ;  /* 0x0000000400047c02 */ /* 0x002fe20008000f00 */
[----:B------:R-:W-:Y:S06]  /*36c0*/  BRA.U UP0, `(.L_x_67) ;  /* 0x0000000100187547 */ /* 0x000fec000b800000 */
.L_x_68:
[----:B------:R-:W-:Y:S05]  /*36d0*/  NANOSLEEP 0x64 ;  /* 0x000000640000795d */ /* 0x000fea0003800000 */
[----:B------:R-:W-:-:S05]  /*36e0*/  UMOV UR4, 0x10 ;  /* 0x0000001000047882 */ /* 0x000fca0000000000 */
[----:B------:R-:W-:Y:S04]  /*36f0*/  DEPBAR.LE SB1, 0x36 ;  /* 0x00009d800000791a */ /* 0x000fe80000000000 */
[----:B------:R-:W1:Y:S02]  /*3700*/  UTCATOMSWS.FIND_AND_SET.ALIGN UP0, UR4, UR4 ;  /* 0x00000004000475e3 */ /* 0x000e640008000800 */
[----:B-1----:R-:W-:Y:S01]  /*3710*/  MOV R4, UR4 ;  /* 0x0000000400047c02 */ /* 0x002fe20008000f00 */
[----:B------:R-:W-:Y:S05]  /*3720*/  BRA.U !UP0, `(.L_x_68) ;  /* 0xfffffffd08e87547 */ /* 0x000fea000b83ffff */
.L_x_67:
[-C--:B------:R-:W-:Y:S02]  /*3730*/  SHF.L.U32 R3, R3, R4.reuse, RZ ;  /* 0x0000000403037219 */ /* 0x080fe400000006ff */
[----:B------:R-:W-:Y:S01]  /*3740*/  SHF.L.U32 R0, R0, R4, RZ ;  /* 0x0000000400007219 */ /* 0x000fe200000006ff */
[----:B------:R-:W-:Y:S02]  /*3750*/  IMAD.SHL.U32 R4, R4, 0x20, RZ ;  /* 0x0000002004047824 */ /* 0x000fe400078e00ff */
[----:B------:R1:W-:Y:S04]  /*3760*/  ATOMS.OR RZ, [UR5+0x14], R3 ;  /* 0x00001403ffff798c */ /* 0x0003e8000b000005 */
[----:B------:R1:W-:Y:S04]  /*3770*/  ATOMS.OR RZ, [UR5+0x18], R0 ;  /* 0x00001800ffff798c */ /* 0x0003e8000b000005 */
[----:B------:R1:W-:Y:S01]  /*3780*/  STS [UR6+0x1b0], R4 ;  /* 0x0001b004ff007988 */ /* 0x0003e20008000806 */
[----:B------:R-:W-:Y:S05]  /*3790*/  BRA `(.L_x_66) ;  /* 0x0000000000107947 */ /* 0x000fea0003800000 */
.L_x_65:
[----:B------:R-:W-:Y:S02]  /*37a0*/  MOV R0, 0xffffffff ;  /* 0xffffffff00007802 */ /* 0x000fe40000000f00 */
[----:B------:R-:W-:-:S03]  /*37b0*/  MOV R4, 0x37e0 ;  /* 0x000037e000047802 */ /* 0x000fc60000000f00 */
[----:B------:R1:W-:Y:S04]  /*37c0*/  STS [UR6+0x1b0], R0 ;  /* 0x0001b000ff007988 */ /* 0x0003e80008000806 */
[----:B-1---5:R-:W-:Y:S05]  /*37d0*/  CALL.REL.NOINC `($__internal_1_$__cuda_sm10x_tcgen05_guardrail_trap_phase_invalid_during_alloc) ;  /* 0x0000005400007944 */ /* 0x022fea0003c00000 */
.L_x_66:
[----:B------:R-:W-:Y:S05]  /*37e0*/  WARPSYNC.ALL ;  /* 0x0000000000007948 */ /* 0x000fea0003800000 */
[----:B------:R-:W2:Y:S01]  /*37f0*/  S2UR UR4, SR_CgaCtaId ;  /* 0x00000000000479c3 */ /* 0x000ea20000008800 */
[----:B------:R-:W-:Y:S01]  /*3800*/  UMOV UR26, 0x400 ;  /* 0x00000400001a7882 */ /* 0x000fe20000000000 */
[----:B------:R-:W-:-:S06]  /*3810*/  NOP ;  /* 0x0000000000007918 */ /* 0x000fcc0000000000 */
[----:B------:R-:W-:Y:S06]  /*3820*/  BAR.ARV 0x6, 0xa0 ;  /* 0x0182800000007b1d */ /* 0x000fec0000002000 */
[----:B------:R-:W3:Y:S01]  /*3830*/  LDCU UR5, c[0x0][0x38c] ;  /* 0x00007180ff0577ac */ /* 0x000ee20008000800 */
[----:B------:R-:W-:Y:S01]  /*3840*/  LOP3.LUT R2, R2, 0xffff, RZ, 0xc0, !PT ;  /* 0x0000ffff02027812 */ /* 0x000fe200078ec0ff */
[----:B------:R-:W-:Y:S01]  /*3850*/  IMAD.MOV.U32 R11, RZ, RZ, 0x1 ;  /* 0x00000001ff0b7424 */ /* 0x000fe200078e00ff */
[----:B------:R-:W-:Y:S01]  /*3860*/  CS2R R8, SRZ ;  /* 0x0000000000087805 */ /* 0x000fe2000001ff00 */
[----:B------:R-:W4:Y:S01]  /*3870*/  LDCU UR7, c[0x0][0x38c] ;  /* 0x00007180ff0777ac */ /* 0x000f220008000800 */
[----:B------:R-:W-:Y:S01]  /*3880*/  R2UR UR27, R2 ;  /* 0x00000000021b72ca */ /* 0x000fe200000e0000 */
[----:B------:R-:W-:Y:S01]  /*3890*/  IMAD.MOV.U32 R10, RZ, RZ, RZ ;  /* 0x000000ffff0a7224 */ /* 0x000fe200078e00ff */
[----:B------:R-:W-:Y:S01]  /*38a0*/  UMOV UR30, URZ ;  /* 0x000000ff001e7c82 */ /* 0x000fe20008000000 */
[----:B------:R-:W-:Y:S01]  /*38b0*/  UMOV UR24, URZ ;  /* 0x000000ff00187c82 */ /* 0x000fe20008000000 */
[----:B--2---:R-:W-:Y:S01]  /*38c0*/  ULEA UR26, UR4, UR26, 0x18 ;  /* 0x0000001a041a7291 */ /* 0x004fe2000f8ec0ff */
[----:B------:R-:W-:Y:S01]  /*38d0*/  UMOV UR38, 0x0 ;  /* 0x0000000000267882 */ /* 0x000fe20000000000 */
[----:B------:R-:W-:-:S02]  /*38e0*/  UMOV UR39, 0x4100910 ;  /* 0x0410091000277882 */ /* 0x000fc40000000000 */
[----:B------:R-:W-:Y:S02]  /*38f0*/  UIADD3 UR4, UPT, UPT, UR26, 0x6800, URZ ;  /* 0x000068001a047890 */ /* 0x000fe4000fffe0ff */
[----:B------:R-:W-:Y:S02]  /*3900*/  UIADD3 UR6, UPT, UPT, UR26, 0x1e800, URZ ;  /* 0x0001e8001a067890 */ /* 0x000fe4000fffe0ff */
[----:B---3--:R-:W-:Y:S01]  /*3910*/  UIADD3 UR5, UPT, UPT, UR5, 0x1f, URZ ;  /* 0x0000001f05057890 */ /* 0x008fe2000fffe0ff */
[----:B-1----:R-:W1:Y:S01]  /*3920*/  LDS R0, [UR26+0x1b0] ;  /* 0x0001b01aff007984 */ /* 0x002e620008000800 */
[----:B------:R-:W-:Y:S01]  /*3930*/  UMOV UR36, 0x0 ;  /* 0x0000000000247882 */ /* 0x000fe20000000000 */
[----:B------:R-:W-:Y:S01]  /*3940*/  UMOV UR37, 0x4100910 ;  /* 0x0410091000257882 */ /* 0x000fe20000000000 */
[----:B------:R-:W-:Y:S02]  /*3950*/  USHF.R.S32.HI UR40, URZ, 0x1f, UR5 ;  /* 0x0000001fff287899 */ /* 0x000fe40008011405 */
[----:B----4-:R-:W-:-:S02]  /*3960*/  UISETP.GE.AND UP4, UPT, UR7, 0x1, UPT ;  /* 0x000000010700788c */ /* 0x010fc4000bf86270 */
[----:B------:R-:W-:Y:S02]  /*3970*/  ULEA.HI UR40, UR40, UR5, URZ, 0x5 ;  /* 0x0000000528287291 */ /* 0x000fe4000f8f28ff */
[----:B------:R-:W-:Y:S02]  /*3980*/  USHF.R.U32.HI UR5, URZ, 0x4, UR4 ;  /* 0x00000004ff057899 */ /* 0x000fe40008011604 */
[----:B------:R-:W-:Y:S02]  /*3990*/  USHF.R.S32.HI UR40, URZ, 0x5, UR40 ;  /* 0x00000005ff287899 */ /* 0x000fe40008011428 */
[----:B------:R-:W-:Y:S02]  /*39a0*/  USHF.R.U32.HI UR4, URZ, 0x4, UR6 ;  /* 0x00000004ff047899 */ /* 0x000fe40008011606 */
[----:B------:R-:W-:Y:S02]  /*39b0*/  UISETP.LT.AND UP0, UPT, UR40, 0x1, UPT ;  /* 0x000000012800788c */ /* 0x000fe4000bf01270 */
[----:B------:R-:W-:-:S02]  /*39c0*/  ULOP3.LUT UR5, UR5, 0x3fff, URZ, 0xc0, !UPT ;  /* 0x00003fff05057892 */ /* 0x000fc4000f8ec0ff */
[----:B------:R-:W-:Y:S02]  /*39d0*/  ULOP3.LUT UR4, UR4, 0x3fff, URZ, 0xc0, !UPT ;  /* 0x00003fff04047892 */ /* 0x000fe4000f8ec0ff */
[----:B------:R-:W-:Y:S02]  /*39e0*/  USEL UR41, UR40, 0x1, !UP0 ;  /* 0x0000000128297887 */ /* 0x000fe4000c000000 */
[----:B------:R-:W-:Y:S02]  /*39f0*/  ULOP3.LUT UR28, UR5, 0x10000, URZ, 0xfc, !UPT ;  /* 0x00010000051c7892 */ /* 0x000fe4000f8efcff */
[----:B------:R-:W-:Y:S02]  /*3a00*/  ULOP3.LUT UR29, UR4, 0x10000, URZ, 0xfc, !UPT ;  /* 0x00010000041d7892 */ /* 0x000fe4000f8efcff */
[----:B------:R-:W-:Y:S01]  /*3a10*/  UIADD3 UR41, UPT, UPT, -UR41, URZ, URZ ;  /* 0x000000ff29297290 */ /* 0x000fe2000fffe1ff */
[----:B------:R-:W-:Y:S01]  /*3a20*/  UMOV UR34, 0x0 ;  /* 0x0000000000227882 */ /* 0x000fe20000000000 */
[----:B------:R-:W-:Y:S01]  /*3a30*/  UMOV UR35, 0x4100910 ;  /* 0x0410091000237882 */ /* 0x000fe20000000000 */
[----:B------:R-:W-:Y:S01]  /*3a40*/  UMOV UR32, 0x0 ;  /* 0x0000000000207882 */ /* 0x000fe20000000000 */
[----:B------:R-:W-:Y:S01]  /*3a50*/  UMOV UR33, 0x4100910 ;  /* 0x0410091000217882 */ /* 0x000fe20000000000 */
[----:B-1----:R-:W-:-:S15]  /*3a60*/  R2UR UR42, R0 ;  /* 0x00000000002a72ca */ /* 0x002fde00000e0000 */
.L_x_75:
[----:B------:R-:W-:Y:S02]  /*3a70*/  LEA R0, R10, UR26, 0x3 ;  /* 0x0000001a0a007c11 */ /* 0x000fe4000f8e18ff */
[----:B------:R-:W-:Y:S02]  /*3a80*/  SHF.L.U32 R2, R9, 0x1f, RZ ;  /* 0x0000001f09027819 */ /* 0x000fe400000006ff */
[----:B------:R-:W-:Y:S01]  /*3a90*/  PLOP3.LUT P0, PT, PT, PT, UP4, 0x80, 0x8 ;  /* 0x000000000008781c */ /* 0x000fe20003f0f048 */
[----:B------:R-:W-:Y:S01]  /*3aa0*/  VIADD R3, R0, 0x110 ;  /* 0x0000011000037836 */ /* 0x000fe20000000000 */
[----:B-1----:R-:W1:Y:S02]  /*3ab0*/  SYNCS.PHASECHK.TRANS64.TRYWAIT P1, [R0+URZ+0x100], R2 ;  /* 0x00010002000075a7 */ /* 0x002e6400080211ff */
[----:B-1-3--:R-:W-:Y:S09]  /*3ac0*/  @!P1 BRA `(.L_x_69) ;  /* 0x0000004800b89947 */ /* 0x00aff20003800000 */
.L_x_162:
[----:B------:R-:W-:Y:S01]  /*3ad0*/  LEA R4, R10, UR26, 0x4 ;  /* 0x0000001a0a047c11 */ /* 0x000fe2000f8e20ff */
[----:B------:R-:W-:Y:S01]  /*3ae0*/  @UP4 ULEA UR4, UR24, UR26, 0x3 ;  /* 0x0000001a18044291 */ /* 0x000fe2000f8e18ff */
[----:B------:R-:W-:Y:S01]  /*3af0*/  PLOP3.LUT P2, PT, PT, PT, PT, 0x80, 0x8 ;  /* 0x000000000008781c */ /* 0x000fe20003f4f070 */
[----:B------:R-:W-:Y:S01]  /*3b00*/  ULEA UR31, UR30, UR26, 0x3 ;  /* 0x0000001a1e1f7291 */ /* 0x000fe2000f8e18ff */
[----:B------:R-:W-:Y:S02]  /*3b10*/  PRMT R3, RZ, 0x654, R3 ;  /* 0x00000654ff037816 */ /* 0x000fe40000000003 */
[----:B------:R-:W2:Y:S01]  /*3b20*/  LDS.128 R4, [R4+0x190] ;  /* 0x0001900004047984 */ /* 0x000ea20000000c00 */
[----:B-1----:R-:W-:Y:S02]  /*3b30*/  @P0 SHF.L.U32 R2, R8, 0x1f, RZ ;  /* 0x0000001f08020819 */ /* 0x002fe400000006ff */
[----:B------:R-:W-:Y:S01]  /*3b40*/  SHF.L.U32 R0, R11, 0x1f, RZ ;  /* 0x0000001f0b007819 */ /* 0x000fe200000006ff */
[----:B------:R-:W-:Y:S01]  /*3b50*/  @!PT LDS RZ, [RZ] ;  /* 0x00000000fffff984 */ /* 0x000fe20000000800 */
[----:B------:R-:W-:Y:S01]  /*3b60*/  @!PT LDS RZ, [RZ] ;  /* 0x00000000fffff984 */ /* 0x000fe20000000800 */
[----:B------:R-:W-:Y:S01]  /*3b70*/  @!PT LDS RZ, [RZ] ;  /* 0x00000000fffff984 */ /* 0x000fe20000000800 */
[----:B------:R-:W-:Y:S01]  /*3b80*/  @!PT LDS RZ, [RZ] ;  /* 0x00000000fffff984 */ /* 0x000fe20000000800 */
[----:B------:R1:W-:Y:S06]  /*3b90*/  MEMBAR.ALL.CTA ;  /* 0x0000000000007992 */ /* 0x0003ec0000008000 */
[----:B-1----:R-:W1:Y:S02]  /*3ba0*/  FENCE.VIEW.ASYNC.S ;  /* 0x00000000000073c6 */ /* 0x002e640000000000 */
[----:B-1----:R1:W-:Y:S01]  /*3bb0*/  SYNCS.ARRIVE.TRANS64.RED.A1T0 RZ, [R3+URZ], RZ ;  /* 0x000000ff03ff79a7 */ /* 0x0023e200081004ff */
[----:B------:R1:W3:Y:S01]  /*3bc0*/  @P0 SYNCS.PHASECHK.TRANS64.TRYWAIT P2, [UR4], R2 ;  /* 0x00000002ff0005a7 */ /* 0x0002e20008041104 */
[----:B------:R-:W-:Y:S01]  /*3bd0*/  ULEA.HI UR4, UR30, UR30, URZ, 0x1 ;  /* 0x0000001e1e047291 */ /* 0x000fe2000f8f08ff */
[----:B--2---:R-:W-:-:S03]  /*3be0*/  LOP3.LUT P1, RZ, R6, 0x1, RZ, 0xc0, !PT ;  /* 0x0000000106ff7812 */ /* 0x004fc6000782c0ff */
[----:B------:R-:W-:Y:S02]  /*3bf0*/  USHF.L.U32 UR11, UR4, 0x5, URZ ;  /* 0x00000005040b7899 */ /* 0x000fe400080006ff */
[----:B------:R-:W-:Y:S02]  /*3c00*/  ULOP3.LUT UR4, UR4, 0xffe, URZ, 0xc0, !UPT ;  /* 0x00000ffe04047892 */ /* 0x000fe4000f8ec0ff */
[----:B------:R-:W-:Y:S02]  /*3c10*/  ULOP3.LUT UR11, UR11, 0xffffffc0, URZ, 0xc0, !UPT ;  /* 0xffffffc00b0b7892 */ /* 0x000fe4000f8ec0ff */
[----:B------:R-:W-:Y:S02]  /*3c20*/  UIADD3 UR4, UPT, UPT, -UR4, UR30, URZ ;  /* 0x0000001e04047290 */ /* 0x000fe4000fffe1ff */
[----:B------:R-:W-:Y:S01]  /*3c30*/  UIADD3 UR11, UPT, UPT, UR42, UR11, URZ ;  /* 0x0000000b2a0b7290 */ /* 0x000fe2000fffe0ff */
[----:B------:R-:W2:Y:S03]  /*3c40*/  SYNCS.PHASECHK.TRANS64.TRYWAIT P0, [UR31+0x140], R0 ;  /* 0x00014000ff0075a7 */ /* 0x000ea6000800111f */
[----:B------:R-:W-:Y:S01]  /*3c50*/  ULEA UR11, UR4, UR11, 0x14 ;  /* 0x0000000b040b7291 */ /* 0x000fe2000f8ea0ff */
[----:B-123--:R-:W-:Y:S11]  /*3c60*/  @!P0 BRA `(.L_x_70) ;  /* 0x0000004800648947 */ /* 0x00eff60003800000 */
.L_x_164:
[----:B------:R-:W-:Y:S01]  /*3c70*/  IADD3 R10, PT, PT, R10, 0x1, RZ ;  /* 0x000000010a0a7810 */ /* 0x000fe20007ffe0ff */
[----:B------:R-:W-:Y:S06]  /*3c80*/  BRA.U !UP4, `(.L_x_71) ;  /* 0x000000010cc07547 */ /* 0x000fec000b800000 */
[----:B------:R-:W-:Y:S01]  /*3c90*/  UPLOP3.LUT UP2, UPT, UPT, UPT, UPT, 0x40, 0x4 ;  /* 0x000000000004789c */ /* 0x000fe20003f4e870 */
[----:B------:R-:W-:Y:S01]  /*3ca0*/  UMOV UR23, UR41 ;  /* 0x0000002900177c82 */ /* 0x000fe20008000000 */
[----:B------:R-:W-:Y:S01]  /*3cb0*/  UMOV UR22, UR40 ;  /* 0x0000002800167c82 */ /* 0x000fe20008000000 */
[----:B------:R-:W-:-:S08]  /*3cc0*/  UMOV UR10, UR24 ;  /* 0x00000018000a7c82 */ /* 0x000fd00008000000 */
.L_x_74:
[----:B------:R-:W-:Y:S02]  /*3cd0*/  UIADD3 UR23, UPT, UPT, UR23, 0x1, URZ ;  /* 0x0000000117177890 */ /* 0x000fe4000fffe0ff */
[----:B--2---:R-:W-:Y:S02]  /*3ce0*/  ULEA UR5, UR10, UR26, 0x3 ;  /* 0x0000001a0a057291 */ /* 0x004fe4000f8e18ff */
[----:B------:R-:W-:Y:S01]  /*3cf0*/  UISETP.NE.AND UP3, UPT, UR23, URZ, UPT ;  /* 0x000000ff1700728c */ /* 0x000fe2000bf65270 */
[----:B---3--:R-:W-:Y:S10]  /*3d00*/  @P2 BRA `(.L_x_72) ;  /* 0x00000000000c2947 */ /* 0x008ff40003800000 */
[----:B-1----:R-:W-:Y:S04]  /*3d10*/  SHF.L.U32 R2, R8, 0x1f, RZ ;  /* 0x0000001f08027819 */ /* 0x002fe800000006ff */
[----:B------:R-:W1:Y:S02]  /*3d20*/  SYNCS.PHASECHK.TRANS64.TRYWAIT P0, [UR5], R2 ;  /* 0x00000002ff0075a7 */ /* 0x000e640008001105 */
[----:B-1----:R-:W-:Y:S05]  /*3d30*/  @!P0 BRA `(.L_x_73) ;  /* 0x0000004800488947 */ /* 0x002fea0003800000 */
.L_x_72:
[----:B------:R-:W-:Y:S01]  /*3d40*/  UISETP.NE.AND UP0, UPT, UR22, 0x1, UPT ;  /* 0x000000011600788c */ /* 0x000fe2000bf05270 */
[----:B------:R-:W-:Y:S01]  /*3d50*/  PLOP3.LUT P2, PT, PT, PT, PT, 0x80, 0x8 ;  /* 0x000000000008781c */ /* 0x000fe20003f4f070 */
[----:B------:R-:W-:Y:S02]  /*3d60*/  UIADD3 UR4, UPT, UPT, UR10, 0x1, URZ ;  /* 0x000000010a047890 */ /* 0x000fe4000fffe0ff */
[----:B------:R-:W-:Y:S02]  /*3d70*/  UIADD3 UR25, UPT, UPT, UR5, 0x60, URZ ;  /* 0x0000006005197890 */ /* 0x000fe4000fffe0ff */
[----:B------:R-:W-:Y:S01]  /*3d80*/  UISETP.NE.AND UP1, UPT, UR4, 0xc, UPT ;  /* 0x0000000c0400788c */ /* 0x000fe2000bf25270 */
[----:B------:R-:W-:Y:S01]  /*3d90*/  PLOP3.LUT P0, PT, PT, PT, UP0, 0x80, 0x8 ;  /* 0x000000000008781c */ /* 0x000fe20003f0f008 */
[----:B------:R-:W-:Y:S02]  /*3da0*/  UIADD3 UR22, UPT, UPT, UR22, -0x1, URZ ;  /* 0xffffffff16167890 */ /* 0x000fe4000fffe0ff */
[----:B------:R-:W-:Y:S02]  /*3db0*/  USEL UR6, URZ, 0x1, UP1 ;  /* 0x00000001ff067887 */ /* 0x000fe40008800000 */
[----:B------:R-:W-:Y:S01]  /*3dc0*/  USEL UR24, UR4, URZ, UP1 ;  /* 0x000000ff04187287 */ /* 0x000fe20008800000 */
[----:B------:R-:W-:Y:S01]  /*3dd0*/  UMOV UR7, 0x40004040 ;  /* 0x4000404000077882 */ /* 0x000fe20000000000 */
[----:B------:R-:W-:Y:S02]  /*3de0*/  UMOV UR5, 0x40004040 ;  /* 0x4000404000057882 */ /* 0x000fe40000000000 */
[----:B------:R-:W-:Y:S01]  /*3df0*/  @UP0 ULEA UR4, UR24, UR26, 0x3 ;  /* 0x0000001a18040291 */ /* 0x000fe2000f8e18ff */
[----:B------:R-:W-:Y:S01]  /*3e00*/  LOP3.LUT R8, R8, UR6, RZ, 0x3c, !PT ;  /* 0x0000000608087c12 */ /* 0x000fe2000f8e3cff */
[----:B------:R-:W-:Y:S01]  /*3e10*/  ULEA UR6, UR10, UR29, 0x9 ;  /* 0x0000001d0a067291 */ /* 0x000fe2000f8e48ff */
[----:B------:R-:W-:Y:S02]  /*3e20*/  UMOV UR21, 0x40004040 ;  /* 0x4000404000157882 */ /* 0x000fe40000000000 */
[----:B-1----:R-:W-:Y:S01]  /*3e30*/  @P0 SHF.L.U32 R0, R8, 0x1f, RZ ;  /* 0x0000001f08000819 */ /* 0x002fe200000006ff */
[----:B------:R-:W-:Y:S02]  /*3e40*/  UIADD3 UR20, UPT, UPT, UR6, 0x2, URZ ;  /* 0x0000000206147890 */ /* 0x000fe4000fffe0ff */
[----:B------:R-:W-:Y:S01]  /*3e50*/  UIADD3 UR16, UPT, UPT, UR6, 0x4, URZ ;  /* 0x0000000406107890 */ /* 0x000fe2000fffe0ff */
[----:B------:R2:W3:Y:S01]  /*3e60*/  @P0 SYNCS.PHASECHK.TRANS64.TRYWAIT P2, [UR4], R0 ;  /* 0x00000000ff0005a7 */ /* 0x0004e20008041104 */
[----:B------:R-:W-:Y:S02]  /*3e70*/  ULEA UR4, UR10, UR28, 0x9 ;  /* 0x0000001c0a047291 */ /* 0x000fe4000f8e48ff */
[----:B------:R-:W-:Y:S02]  /*3e80*/  UIADD3 UR12, UPT, UPT, UR6, 0x6, URZ ;  /* 0x00000006060c7890 */ /* 0x000fe4000fffe0ff */
[----:B------:R-:W-:Y:S02]  /*3e90*/  UIADD3 UR18, UPT, UPT, UR4, 0x2, URZ ;  /* 0x0000000204127890 */ /* 0x000fe4000fffe0ff */
[----:B------:R-:W-:Y:S02]  /*3ea0*/  UIADD3 UR14, UPT, UPT, UR4, 0x4, URZ ;  /* 0x00000004040e7890 */ /* 0x000fe4000fffe0ff */
[----:B------:R-:W-:Y:S01]  /*3eb0*/  UIADD3 UR8, UPT, UPT, UR4, 0x6, URZ ;  /* 0x0000000604087890 */ /* 0x000fe2000fffe0ff */
[----:B------:R2:W-:Y:S01]  /*3ec0*/  UTCHMMA gdesc[UR4], gdesc[UR6], tmem[UR11], tmem[UR38], idesc[UR39], UP2 ;  /* 0x00ff2606040075ea */ /* 0x0005e2000900000b */
[----:B------:R-:W-:Y:S01]  /*3ed0*/  UPLOP3.LUT UP2, UPT, UPT, UPT, UPT, 0x80, 0x8 ;  /* 0x000000000008789c */ /* 0x000fe20003f4f070 */
[----:B------:R-:W-:Y:S01]  /*3ee0*/  UMOV UR19, 0x40004040 ;  /* 0x4000404000137882 */ /* 0x000fe20000000000 */
[----:B------:R-:W-:Y:S01]  /*3ef0*/  UMOV UR17, 0x40004040 ;  /* 0x4000404000117882 */ /* 0x000fe20000000000 */
[----:B------:R2:W-:Y:S01]  /*3f00*/  UTCHMMA gdesc[UR18], gdesc[UR20], tmem[UR11], tmem[UR36], idesc[UR37], UPT ;  /* 0x00ff2414120075ea */ /* 0x0005e2000b80000b */
[----:B------:R-:W-:Y:S01]  /*3f10*/  UMOV UR15, 0x40004040 ;  /* 0x40004040000f7882 */ /* 0x000fe20000000000 */
[----:B------:R-:W-:Y:S01]  /*3f20*/  UMOV UR13, 0x40004040 ;  /* 0x40004040000d7882 */ /* 0x000fe20000000000 */
[----:B------:R-:W-:Y:S01]  /*3f30*/  UMOV UR9, 0x40004040 ;  /* 0x4000404000097882 */ /* 0x000fe20000000000 */
[----:B------:R2:W-:Y:S01]  /*3f40*/  UTCHMMA gdesc[UR14], gdesc[UR16], tmem[UR11], tmem[UR34], idesc[UR35], UPT ;  /* 0x00ff22100e0075ea */ /* 0x0005e2000b80000b */
[----:B------:R2:W-:Y:S01]  /*3f50*/  UTCHMMA gdesc[UR8], gdesc[UR12], tmem[UR11], tmem[UR32], idesc[UR33], UPT ;  /* 0x00ff200c080075ea */ /* 0x0005e2000b80000b */
[----:B------:R2:W-:Y:S01]  /*3f60*/  UTCBAR.MULTICAST [UR25], URZ, UR27 ;  /* 0x000000ff190073e9 */ /* 0x0005e2000800081b */
[----:B------:R-:W-:Y:S01]  /*3f70*/  UMOV UR10, UR24 ;  /* 0x00000018000a7c82 */ /* 0x000fe20008000000 */
[----:B------:R-:W-:Y:S05]  /*3f80*/  BRA.U UP3, `(.L_x_74) ;  /* 0xfffffffd03507547 */ /* 0x000fea000b83ffff */
.L_x_71:
[----:B--2---:R-:W-:Y:S01]  /*3f90*/  UIADD3 UR4, UPT, UPT, UR30, 0x1, URZ ;  /* 0x000000011e047890 */ /* 0x004fe2000fffe0ff */
[C---:B------:R-:W-:Y:S01]  /*3fa0*/  ISETP.NE.AND P0, PT, R10.reuse, 0x2, PT ;  /* 0x000000020a00780c */ /* 0x040fe20003f05270 */
[----:B------:R-:W-:Y:S02]  /*3fb0*/  UIADD3 UR5, UPT, UPT, UR31, 0x120, URZ ;  /* 0x000001201f057890 */ /* 0x000fe4000fffe0ff */
[----:B------:R-:W-:Y:S01]  /*3fc0*/  UISETP.NE.AND UP0, UPT, UR4, 0x4, UPT ;  /* 0x000000040400788c */ /* 0x000fe2000bf05270 */
[----:B-1----:R-:W-:Y:S02]  /*3fd0*/  SEL R0, RZ, 0x1, P0 ;  /* 0x00000001ff007807 */ /* 0x002fe40000000000 */
[----:B------:R-:W-:Y:S01]  /*3fe0*/  SEL R10, R10, RZ, P0 ;  /* 0x000000ff0a0a7207 */ /* 0x000fe20000000000 */
[----:B------:R-:W-:Y:S01]  /*3ff0*/  USEL UR6, URZ, 0x1, UP0 ;  /* 0x00000001ff067887 */ /* 0x000fe20008000000 */
[----:B------:R-:W-:Y:S01]  /*4000*/  LOP3.LUT R9, R9, R0, RZ, 0x3c, !PT ;  /* 0x0000000009097212 */ /* 0x000fe200078e3cff */
[----:B------:R-:W-:Y:S01]  /*4010*/  USEL UR30, UR4, URZ, UP0 ;  /* 0x000000ff041e7287 */ /* 0x000fe20008000000 */
[----:B------:R1:W-:Y:S03]  /*4020*/  UTCBAR [UR5], URZ ;  /* 0x000000ff050073e9 */ /* 0x0003e600080000ff */
[----:B------:R-:W-:Y:S01]  /*4030*/  LOP3.LUT R11, R11, UR6, RZ, 0x3c, !PT ;  /* 0x000000060b0b7c12 */ /* 0x000fe2000f8e3cff */
[----:B------:R-:W-:Y:S07]  /*4040*/  @P1 BRA `(.L_x_75) ;  /* 0xfffffff800881947 */ /* 0x000fee000383ffff */
[----:B------:R-:W2:Y:S01]  /*4050*/  S2UR UR8, SR_CgaCtaId ;  /* 0x00000000000879c3 */ /* 0x000ea20000008800 */
[----:B------:R-:W-:Y:S01]  /*4060*/  ELECT P0, URZ, PT ;  /* 0x0000000000ff782f */ /* 0x000fe20003800000 */
[----:B------:R-:W-:Y:S01]  /*4070*/  IMAD.MOV.U32 R0, RZ, RZ, 0x1 ;  /* 0x00000001ff007424 */ /* 0x000fe200078e00ff */
[----:B------:R-:W-:Y:S01]  /*4080*/  UIADD3 UR26, UPT, UPT, UR26, 0x140, URZ ;  /* 0x000001401a1a7890 */ /* 0x000fe2000fffe0ff */
[----:B------:R-:W-:Y:S01]  /*4090*/  SHF.L.U32 R2, R11, 0x1f, RZ ;  /* 0x0000001f0b027819 */ /* 0x000fe200000006ff */
[----:B------:R-:W-:-:S03]  /*40a0*/  UMOV UR4, 0x40 ;  /* 0x0000004000047882 */ /* 0x000fc60000000000 */
[----:B------:R-:W-:Y:S01]  /*40b0*/  UVIRTCOUNT.DEALLOC.SMPOOL 0x80 ;  /* 0x000000800000784c */ /* 0x000fe20000000000 */
[----:B--2---:R-:W-:Y:S02]  /*40c0*/  ULEA UR8, UR8, UR4, 0x18 ;  /* 0x0000000408087291 */ /* 0x004fe4000f8ec0ff */
[----:B------:R-:W-:-:S07]  /*40d0*/  ULEA UR4, UR30, UR26, 0x3 ;  /* 0x0000001a1e047291 */ /* 0x000fce000f8e18ff */
[----:B------:R2:W-:Y:S02]  /*40e0*/  @P0 STS.U8 [UR8+0x1c], R0 ;  /* 0x00001c00ff000988 */ /* 0x0005e40008000008 */
[----:B------:R-:W4:Y:S02]  /*40f0*/  SYNCS.PHASECHK.TRANS64.TRYWAIT P0, [UR4], R2 ;  /* 0x00000002ff0075a7 */ /* 0x000f240008001104 */
[----:B--2-4-:R-:W-:Y:S05]  /*4100*/  @!P0 BRA `(.L_x_76) ;  /* 0x00000044006c8947 */ /* 0x014fea0003800000 */
.L_x_167:
[----:B------:R-:W-:-:S04]  /*4110*/  UIADD3 UR4, UPT, UPT, UR30, 0x1, URZ ;  /* 0x000000011e047890 */ /* 0x000fc8000fffe0ff */
[----:B------:R-:W-:-:S04]  /*4120*/  UISETP.NE.AND UP0, UPT, UR4, 0x4, UPT ;  /* 0x000000040400788c */ /* 0x000fc8000bf05270 */
[----:B------:R-:W-:Y:S02]  /*4130*/  USEL UR6, URZ, 0x1, UP0 ;  /* 0x00000001ff067887 */ /* 0x000fe40008000000 */
[----:B------:R-:W-:-:S04]  /*4140*/  USEL UR4, UR4, URZ, UP0 ;  /* 0x000000ff04047287 */ /* 0x000fc80008000000 */
[----:B-1----:R-:W-:Y:S01]  /*4150*/  ULEA UR5, UR4, UR26, 0x3 ;  /* 0x0000001a04057291 */ /* 0x002fe2000f8e18ff */
[----:B--2---:R-:W-:-:S04]  /*4160*/  LOP3.LUT R2, R11, UR6, RZ, 0x3c, !PT ;  /* 0x000000060b027c12 */ /* 0x004fc8000f8e3cff */
[----:B------:R-:W-:-:S04]  /*4170*/  SHF.L.U32 R3, R2, 0x1f, RZ ;  /* 0x0000001f02037819 */ /* 0x000fc800000006ff */
[----:B------:R-:W1:Y:S02]  /*4180*/  SYNCS.PHASECHK.TRANS64.TRYWAIT P0, [UR5], R3 ;  /* 0x00000003ff0075a7 */ /* 0x000e640008001105 */
[----:B-1----:R-:W-:Y:S05]  /*4190*/  @!P0 BRA `(.L_x_77) ;  /* 0x0000004400608947 */ /* 0x002fea0003800000 */
.L_x_169:
        /* <DEDUP_REMOVED lines=9> */
.L_x_171:
[----:B------:R-:W-:-:S04]  /*4230*/  UIADD3 UR4, UPT, UPT, UR4, 0x1, URZ ;  /* 0x0000000104047890 */ /* 0x000fc8000fffe0ff */
[----:B------:R-:W-:-:S04]  /*4240*/  UISETP.NE.AND UP0, UPT, UR4, 0x4, UPT ;  /* 0x000000040400788c */ /* 0x000fc8000bf05270 */
[----:B------:R-:W-:Y:S02]  /*4250*/  USEL UR5, URZ, 0x1, UP0 ;  /* 0x00000001ff057887 */ /* 0x000fe40008000000 */
[----:B------:R-:W-:-:S04]  /*4260*/  USEL UR4, UR4, URZ, UP0 ;  /* 0x000000ff04047287 */ /* 0x000fc80008000000 */
[----:B------:R-:W-:Y:S01]  /*4270*/  ULEA UR4, UR4, UR26, 0x3 ;  /* 0x0000001a04047291 */ /* 0x000fe2000f8e18ff */
[----:B------:R-:W-:-:S04]  /*4280*/  LOP3.LUT R2, R2, UR5, RZ, 0x3c, !PT ;  /* 0x0000000502027c12 */ /* 0x000fc8000f8e3cff */
[----:B------:R-:W-:-:S04]  /*4290*/  SHF.L.U32 R2, R2, 0x1f, RZ ;  /* 0x0000001f02027819 */ /* 0x000fc800000006ff */
[----:B------:R-:W2:Y:S02]  /*42a0*/  SYNCS.PHASECHK.TRANS64.TRYWAIT P0, [UR4], R2 ;  /* 0x00000002ff0075a7 */ /* 0x000ea40008001104 */
[----:B--2---:R-:W-:Y:S05]  /*42b0*/  @!P0 BRA `(.L_x_79) ;  /* 0x0000004400488947 */ /* 0x004fea0003800000 */
.L_x_173:
[----:B------:R-:W-:Y:S01]  /*42c0*/  NOP ;  /* 0x0000000000007918 */ /* 0x000fe20000000000 */
[----:B-1----:R-:W1:Y:S01]  /*42d0*/  LDS R0, [UR8+0x14] ;  /* 0x00001408ff007984 */ /* 0x002e620008000800 */
[----:B------:R-:W-:Y:S01]  /*42e0*/  ULOP3.LUT UR4, UR42, 0xffff, URZ, 0xc0, !UPT ;  /* 0x0000ffff2a047892 */ /* 0x000fe2000f8ec0ff */
[----:B------:R-:W-:Y:S01]  /*42f0*/  UMOV UR5, 0xffff ;  /* 0x0000ffff00057882 */ /* 0x000fe20000000000 */
[----:B------:R-:W-:Y:S02]  /*4300*/  UMOV UR6, 0x1 ;  /* 0x0000000100067882 */ /* 0x000fe40000000000 */
[----:B------:R-:W-:-:S04]  /*4310*/  USHF.R.U32.HI UR4, URZ, 0x5, UR4 ;  /* 0x00000005ff047899 */ /* 0x000fc80008011604 */
[----:B------:R-:W-:Y:S02]  /*4320*/  USHF.L.U32 UR5, UR5, UR4, URZ ;  /* 0x0000000405057299 */ /* 0x000fe400080006ff */
[----:B------:R-:W-:-:S04]  /*4330*/  USHF.L.U32 UR4, UR6, UR4, URZ ;  /* 0x0000000406047299 */ /* 0x000fc800080006ff */
[----:B-1----:R-:W-:-:S04]  /*4340*/  LOP3.LUT R0, R0, UR5, RZ, 0xc0, !PT ;  /* 0x0000000500007c12 */ /* 0x002fc8000f8ec0ff */
[----:B------:R-:W-:-:S13]  /*4350*/  ISETP.NE.AND P0, PT, R0, UR5, PT ;  /* 0x0000000500007c0c */ /* 0x000fda000bf05270 */
[----:B------:R-:W-:Y:S05]  /*4360*/  @P0 BRA `(.L_x_80) ;  /* 0x0000000000580947 */ /* 0x000fea0003800000 */
[----:B------:R-:W1:Y:S02]  /*4370*/  LDS R0, [UR8+0x18] ;  /* 0x00001808ff007984 */ /* 0x000e640008000800 */
[----:B-1----:R-:W-:-:S04]  /*4380*/  LOP3.LUT R0, R0, UR4, RZ, 0xc0, !PT ;  /* 0x0000000400007c12 */ /* 0x002fc8000f8ec0ff */
[----:B------:R-:W-:-:S13]  /*4390*/  ISETP.NE.AND P0, PT, R0, UR4, PT ;  /* 0x0000000400007c0c */ /* 0x000fda000bf05270 */
[----:B------:R-:W-:Y:S05]  /*43a0*/  @P0 BRA `(.L_x_81) ;  /* 0x00000000003c0947 */ /* 0x000fea0003800000 */
[----:B------:R-:W1:Y:S01]  /*43b0*/  S2R R2, SR_LANEID ;  /* 0x0000000000027919 */ /* 0x000e620000000000 */
[----:B------:R-:W-:-:S06]  /*43c0*/  ULOP3.LUT UR5, URZ, UR5, URZ, 0x33, !UPT ;  /* 0x00000005ff057292 */ /* 0x000fcc000f8e33ff */
[----:B------:R-:W-:-:S04]  /*43d0*/  IMAD.U32 R0, RZ, RZ, UR5 ;  /* 0x00000005ff007e24 */ /* 0x000fc8000f8e00ff */
[----:B------:R2:W4:Y:S02]  /*43e0*/  REDUX UR7, R0 ;  /* 0x00000000000773c4 */ /* 0x0005240000000000 */
[----:B------:R1:W-:Y:S01]  /*43f0*/  UTCATOMSWS.AND URZ, UR5 ;  /* 0x0000000500ff79e3 */ /* 0x0003e20008000000 */
[----:B--2---:R-:W-:Y:S01]  /*4400*/  LOP3.LUT R0, RZ, UR4, RZ, 0x33, !PT ;  /* 0x00000004ff007c12 */ /* 0x004fe2000f8e33ff */
[----:B------:R-:W-:Y:S02]  /*4410*/  VOTEU.ANY UR4, UPT, PT ;  /* 0x0000000000047886 */ /* 0x000fe400038e0100 */
[----:B------:R-:W-:Y:S02]  /*4420*/  UFLO.U32 UR4, UR4 ;  /* 0x00000004000472bd */ /* 0x000fe400080e0000 */
[----:B------:R-:W2:Y:S04]  /*4430*/  REDUX UR6, R0 ;  /* 0x00000000000673c4 */ /* 0x000ea80000000000 */
[----:B-1----:R-:W-:-:S02]  /*4440*/  ISETP.EQ.U32.AND P0, PT, R2, UR4, PT ;  /* 0x0000000402007c0c */ /* 0x002fc4000bf02070 */
[----:B----4-:R-:W-:-:S11]  /*4450*/  MOV R2, UR7 ;  /* 0x0000000700027c02 */ /* 0x010fd60008000f00 */
[----:B------:R1:W-:Y:S01]  /*4460*/  @P0 ATOMS.AND RZ, [UR8+0x14], R2 ;  /* 0x00001402ffff098c */ /* 0x0003e2000a800008 */
[----:B--2---:R-:W-:-:S05]  /*4470*/  IMAD.U32 R0, RZ, RZ, UR6 ;  /* 0x00000006ff007e24 */ /* 0x004fca000f8e00ff */
[----:B------:R1:W-:Y:S01]  /*4480*/  @P0 ATOMS.AND RZ, [UR8+0x18], R0 ;  /* 0x00001800ffff098c */ /* 0x0003e2000a800008 */
[----:B------:R-:W-:Y:S05]  /*4490*/  BRA `(.L_x_82) ;  /* 0x0000000000147947 */ /* 0x000fea0003800000 */
.L_x_81:
[----:B------:R-:W-:Y:S02]  /*44a0*/  MOV R2, 0x44c0 ;  /* 0x000044c000027802 */ /* 0x000fe40000000f00 */
[----:B---3-5:R-:W-:Y:S05]  /*44b0*/  CALL.REL.NOINC `($__internal_0_$__cuda_sm10x_tcgen05_guardrail_trap_col_being_dealloced_not_returned_by_alloc) ;  /* 0x0000004400bc7944 */ /* 0x028fea0003c00000 */
[----:B------:R-:W-:Y:S05]  /*44c0*/  BRA `(.L_x_82) ;  /* 0x0000000000087947 */ /* 0x000fea0003800000 */
.L_x_80:
[----:B------:R-:W-:Y:S02]  /*44d0*/  MOV R2, 0x44f0 ;  /* 0x000044f000027802 */ /* 0x000fe40000000f00 */
[----:B---3-5:R-:W-:Y:S05]  /*44e0*/  CALL.REL.NOINC `($__internal_2_$__cuda_sm10x_tcgen05_guardrail_trap_unallocated_columns_being_dealloced) ;  /* 0x0000004400c87944 */ /* 0x028fea0003c00000 */
.L_x_82:
[----:B------:R-:W-:Y:S01]  /*44f0*/  NOP ;  /* 0x0000000000007918 */ /* 0x000fe20000000000 */
[----:B------:R-:W-:Y:S05]  /*4500*/  EXIT ;  /* 0x000000000000794d */ /* 0x000fea0003800000 */
.L_x_64:
[----:B------:R-:W-:-:S09]  /*4510*/  UISETP.NE.OR UP0, UPT, UR22, 0x3, !UP3 ;  /* 0x000000031600788c */ /* 0x000fd2000df05670 */
[----:B------:R-:W-:Y:S05]  /*4520*/  BRA.U UP0, `(.L_x_83) ;  /* 0x0000000d00f07547 */ /* 0x000fea000b800000 */
[----:B------:R-:W1:Y:S01]  /*4530*/  LDCU UR28, c[0x0][0x370] ;  /* 0x00006e00ff1c77ac */ /* 0x000e620008000800 */
[----:B------:R-:W2:Y:S01]  /*4540*/  LDC.64 R16, c[0x0][0x348] ;  /* 0x0000d200ff107b82 */ /* 0x000ea20000000a00 */
[----:B------:R-:W-:Y:S02]  /*4550*/  HFMA2 R13, -RZ, RZ, 0, 0 ;  /* 0x00000000ff0d7431 */ /* 0x000fe400000001ff */
[----:B------:R-:W-:Y:S01]  /*4560*/  IMAD.MOV.U32 R15, RZ, RZ, 0x1 ;  /* 0x00000001ff0f7424 */ /* 0x000fe200078e00ff */
[----:B------:R-:W1:Y:S01]  /*4570*/  LDCU.128 UR32, c[0x0][0xb10] ;  /* 0x00016200ff2077ac */ /* 0x000e620008000c00 */
[----:B------:R-:W-:Y:S01]  /*4580*/  IMAD.MOV.U32 R14, RZ, RZ, RZ ;  /* 0x000000ffff0e7224 */ /* 0x000fe200078e00ff */
[----:B------:R-:W-:Y:S01]  /*4590*/  MOV R7, 0x2000 ;  /* 0x0000200000077802 */ /* 0x000fe20000000f00 */
[----:B------:R-:W3:Y:S01]  /*45a0*/  LDCU UR27, c[0x0][0x374] ;  /* 0x00006e80ff1b77ac */ /* 0x000ee20008000800 */
[----:B------:R-:W4:Y:S01]  /*45b0*/  LDC.64 R2, c[0x0][0x888] ;  /* 0x00022200ff027b82 */ /* 0x000f220000000a00 */
[----:B------:R-:W3:Y:S01]  /*45c0*/  LDCU UR15, c[0x0][0xb0c] ;  /* 0x00016180ff0f77ac */ /* 0x000ee20008000800 */
[----:B------:R-:W3:Y:S06]  /*45d0*/  LDCU UR38, c[0x0][0xb20] ;  /* 0x00016400ff2677ac */ /* 0x000eec0008000800 */
[----:B------:R-:W2:Y:S01]  /*45e0*/  LDC.64 R4, c[0x0][0x890] ;  /* 0x00022400ff047b82 */ /* 0x000ea20000000a00 */
[----:B------:R-:W3:Y:S01]  /*45f0*/  LDCU UR4, c[0x0][0xb30] ;  /* 0x00016600ff0477ac */ /* 0x000ee20008000800 */
[----:B-1----:R-:W-:-:S02]  /*4600*/  UIMAD.WIDE.U32 UR6, UR28, UR32, URZ ;  /* 0x000000201c0672a5 */ /* 0x002fc4000f8e00ff */
[----:B---3--:R-:W-:Y:S01]  /*4610*/  UIMAD.WIDE.U32 UR8, UR27, UR35, URZ ;  /* 0x000000231b0872a5 */ /* 0x008fe2000f8e00ff */
[----:B------:R-:W-:Y:S01]  /*4620*/  UMOV UR24, 0x400 ;  /* 0x0000040000187882 */ /* 0x000fe20000000000 */
[----:B------:R-:W-:-:S03]  /*4630*/  UPLOP3.LUT UP3, UPT, UPT, UPT, UPT, 0x40, 0x4 ;  /* 0x000000000004789c */ /* 0x000fc60003f6e870 */
[----:B------:R-:W-:Y:S01]  /*4640*/  UMOV UR6, UR7 ;  /* 0x0000000700067c82 */ /* 0x000fe20008000000 */
[----:B------:R-:W-:Y:S01]  /*4650*/  UISETP.GE.AND UP0, UPT, UR40, 0x1, UPT ;  /* 0x000000012800788c */ /* 0x000fe2000bf06270 */
[----:B------:R-:W-:Y:S01]  /*4660*/  UMOV UR29, UR9 ;  /* 0x00000009001d7c82 */ /* 0x000fe20008000000 */
[----:B------:R-:W-:Y:S01]  /*4670*/  UISETP.NE.AND UP4, UPT, UR40, 0x1, UPT ;  /* 0x000000012800788c */ /* 0x000fe2000bf85270 */
[----:B------:R-:W1:Y:S01]  /*4680*/  LDCU.64 UR16, c[0x0][0xb28] ;  /* 0x00016500ff1077ac */ /* 0x000e620008000a00 */
[----:B------:R-:W-:Y:S02]  /*4690*/  ULEA UR24, UR54, UR24, 0x18 ;  /* 0x0000001836187291 */ /* 0x000fe4000f8ec0ff */
[----:B------:R-:W-:Y:S02]  /*46a0*/  UISETP.NE.AND UP6, UPT, UR15, 0x1, UPT ;  /* 0x000000010f00788c */ /* 0x000fe4000bfc5270 */
[----:B------:R-:W-:Y:S02]  /*46b0*/  UISETP.NE.AND UP5, UPT, UR34, 0x1, UPT ;  /* 0x000000012200788c */ /* 0x000fe4000bfa5270 */
[----:B------:R-:W-:-:S02]  /*46c0*/  USHF.R.U32.HI UR31, URZ, UR33, UR6 ;  /* 0x00000021ff1f7299 */ /* 0x000fc40008011606 */
[----:B------:R-:W-:Y:S02]  /*46d0*/  USHF.R.U32.HI UR29, URZ, UR38, UR29 ;  /* 0x00000026ff1d7299 */ /* 0x000fe4000801161d */
[----:B------:R-:W-:Y:S01]  /*46e0*/  UISETP.NE.AND UP2, UPT, UR4, 0x1, UPT ;  /* 0x000000010400788c */ /* 0x000fe2000bf45270 */
[----:B------:R-:W-:-:S10]  /*46f0*/  UMOV UR12, URZ ;  /* 0x000000ff000c7c82 */ /* 0x000fd40008000000 */
.L_x_92:
[C---:B------:R-:W-:Y:S02]  /*4700*/  LEA R12, R14.reuse, UR24, 0x3 ;  /* 0x000000180e0c7c11 */ /* 0x040fe4000f8e18ff */
[----:B------:R-:W-:Y:S02]  /*4710*/  SHF.L.U32 R0, R13, 0x1f, RZ ;  /* 0x0000001f0d007819 */ /* 0x000fe400000006ff */
[----:B------:R-:W-:Y:S02]  /*4720*/  LEA R8, R14, UR24, 0x4 ;  /* 0x000000180e087c11 */ /* 0x000fe4000f8e20ff */
[----:B---3--:R-:W3:Y:S02]  /*4730*/  SYNCS.PHASECHK.TRANS64.TRYWAIT P0, [R12+URZ+0x100], R0 ;  /* 0x000100000c0075a7 */ /* 0x008ee400080011ff */
[----:B---3--:R-:W-:Y:S05]  /*4740*/  @!P0 BRA `(.L_x_84) ;  /* 0x00000040003c8947 */ /* 0x008fea0003800000 */
.L_x_174:
[----:B------:R-:W1:Y:S01]  /*4750*/  LDS.128 R8, [R8+0x190] ;  /* 0x0001900008087984 */ /* 0x000e620000000c00 */
[----:B------:R-:W-:Y:S01]  /*4760*/  UISETP.GE.AND UP0, UPT, UR40, 0x1, UPT ;  /* 0x000000012800788c */ /* 0x000fe2000bf06270 */
[----:B------:R-:W-:Y:S01]  /*4770*/  @!PT LDS RZ, [RZ] ;  /* 0x00000000fffff984 */ /* 0x000fe20000000800 */
[----:B------:R-:W-:Y:S01]  /*4780*/  @!PT LDS RZ, [RZ] ;  /* 0x00000000fffff984 */ /* 0x000fe20000000800 */
[----:B------:R-:W-:Y:S01]  /*4790*/  @!PT LDS RZ, [RZ] ;  /* 0x00000000fffff984 */ /* 0x000fe20000000800 */
[----:B------:R-:W-:Y:S01]  /*47a0*/  @!PT LDS RZ, [RZ] ;  /* 0x00000000fffff984 */ /* 0x000fe20000000800 */
[----:B------:R2:W-:Y:S06]  /*47b0*/  MEMBAR.ALL.CTA ;  /* 0x0000000000007992 */ /* 0x0005ec0000008000 */
[----:B--2---:R-:W2:Y:S01]  /*47c0*/  FENCE.VIEW.ASYNC.S ;  /* 0x00000000000073c6 */ /* 0x004ea20000000000 */
[----:B-1----:R-:W-:Y:S11]  /*47d0*/  LOP3.LUT P0, RZ, R10, 0x1, RZ, 0xc0, !PT ;  /* 0x000000010aff7812 */ /* 0x002ff6000780c0ff */
[----:B------:R-:W-:Y:S02]  /*47e0*/  @!UPT UIADD3 URZ, UPT, UPT, URZ, URZ, URZ ;  /* 0x000000fffffff290 */ /* 0x000fe4000fffe0ff */
[----:B--2---:R-:W-:Y:S01]  /*47f0*/  VOTEU.ANY UP1, P0 ;  /* 0x0000000000ff7886 */ /* 0x004fe20000020100 */
[----:B------:R-:W-:Y:S11]  /*4800*/  PLOP3.LUT P0, PT, PT, PT, UP1, 0x80, 0x8 ;  /* 0x000000000008781c */ /* 0x000ff60003f0f018 */
[----:B------:R-:W-:Y:S02]  /*4810*/  @!UPT UIADD3 URZ, UPT, UPT, URZ, URZ, URZ ;  /* 0x000000fffffff290 */ /* 0x000fe4000fffe0ff */
[----:B---3--:R-:W-:Y:S02]  /*4820*/  @P0 SHF.R.U32.HI R0, RZ, 0x10, R9 ;  /* 0x00000010ff000819 */ /* 0x008fe40000011609 */
[----:B------:R-:W-:Y:S02]  /*4830*/  @P0 MOV R6, R8 ;  /* 0x0000000800060202 */ /* 0x000fe40000000f00 */
[----:B------:R-:W-:Y:S01]  /*4840*/  @P0 R2UR UR4, R0 ;  /* 0x00000000000402ca */ /* 0x000fe200000e0000 */
[----:B------:R-:W-:Y:S01]  /*4850*/  VIADD R0, R12, 0x110 ;  /* 0x000001100c007836 */ /* 0x000fe20000000000 */
[----:B------:R-:W-:Y:S02]  /*4860*/  @P0 LOP3.LUT R8, R9, 0xffff, RZ, 0xc0, !PT ;  /* 0x0000ffff09080812 */ /* 0x000fe400078ec0ff */
[----:B------:R-:W-:Y:S02]  /*4870*/  @P0 R2UR UR6, R6 ;  /* 0x00000000060602ca */ /* 0x000fe400000e0000 */
[----:B------:R-:W-:Y:S02]  /*4880*/  PRMT R0, RZ, 0x654, R0 ;  /* 0x00000654ff007816 */ /* 0x000fe40000000000 */
[----:B------:R-:W-:Y:S02]  /*4890*/  @P0 R2UR UR5, R8 ;  /* 0x00000000080502ca */ /* 0x000fe400000e0000 */
[----:B------:R1:W-:Y:S03]  /*48a0*/  SYNCS.ARRIVE.TRANS64.RED.A1T0 RZ, [R0+URZ], RZ ;  /* 0x000000ff00ff79a7 */ /* 0x0003e600081004ff */
[----:B------:R-:W-:Y:S04]  /*48b0*/  @UP1 UMOV UR25, UR4 ;  /* 0x0000000400191c82 */ /* 0x000fe80008000000 */
[----:B------:R-:W-:Y:S04]  /*48c0*/  @UP1 UMOV UR14, UR6 ;  /* 0x00000006000e1c82 */ /* 0x000fe80008000000 */
[----:B------:R-:W-:Y:S01]  /*48d0*/  @UP1 UMOV UR13, UR5 ;  /* 0x00000005000d1c82 */ /* 0x000fe20008000000 */
[----:B------:R-:W-:Y:S05]  /*48e0*/  BRA.U !UP0, `(.L_x_85) ;  /* 0x0000000108a47547 */ /* 0x000fea000b800000 */
[----:B------:R-:W-:Y:S02]  /*48f0*/  UIMAD.WIDE.U32 UR8, UR13, UR35, URZ ;  /* 0x000000230d0872a5 */ /* 0x000fe4000f8e00ff */
[----:B------:R-:W-:Y:S02]  /*4900*/  UIMAD.WIDE.U32 UR10, UR14, UR32, URZ ;  /* 0x000000200e0a72a5 */ /* 0x000fe4000f8e00ff */
[----:B------:R-:W-:Y:S02]  /*4910*/  USEL UR4, UR27, UR29, !UP5 ;  /* 0x0000001d1b047287 */ /* 0x000fe4000e800000 */
[----:B------:R-:W-:Y:S02]  /*4920*/  USEL UR7, UR28, UR31, !UP6 ;  /* 0x0000001f1c077287 */ /* 0x000fe4000f000000 */
[----:B------:R-:W-:Y:S02]  /*4930*/  UIMAD.WIDE.U32 UR18, UR4, UR16, URZ ;  /* 0x00000010041272a5 */ /* 0x000fe4000f8e00ff */
[----:B------:R-:W-:Y:S01]  /*4940*/  UIMAD.WIDE.U32 UR20, UR7, UR16, URZ ;  /* 0x00000010071472a5 */ /* 0x000fe2000f8e00ff */
[----:B------:R-:W-:Y:S02]  /*4950*/  UMOV UR5, UR9 ;  /* 0x0000000900057c82 */ /* 0x000fe40008000000 */
[----:B------:R-:W-:Y:S03]  /*4960*/  USHF.R.U32.HI UR6, URZ, UR38, UR5 ;  /* 0x00000026ff067299 */ /* 0x000fe60008011605 */
[----:B------:R-:W-:Y:S01]  /*4970*/  UMOV UR5, UR11 ;  /* 0x0000000b00057c82 */ /* 0x000fe20008000000 */
[----:B------:R-:W-:Y:S02]  /*4980*/  USEL UR6, UR13, UR6, !UP5 ;  /* 0x000000060d067287 */ /* 0x000fe4000e800000 */
[----:B------:R-:W-:Y:S02]  /*4990*/  USHF.R.U32.HI UR8, URZ, UR33, UR5 ;  /* 0x00000021ff087299 */ /* 0x000fe40008011605 */
[----:B------:R-:W-:Y:S01]  /*49a0*/  UIMAD.WIDE.U32 UR10, UR6, UR16, URZ ;  /* 0x00000010060a72a5 */ /* 0x000fe2000f8e00ff */
[----:B------:R-:W-:Y:S02]  /*49b0*/  UMOV UR5, UR19 ;  /* 0x0000001300057c82 */ /* 0x000fe40008000000 */
[----:B------:R-:W-:Y:S03]  /*49c0*/  @UP4 USHF.R.U32.HI UR4, URZ, UR17, UR5 ;  /* 0x00000011ff044299 */ /* 0x000fe60008011605 */
[----:B------:R-:W-:Y:S01]  /*49d0*/  UMOV UR5, UR21 ;  /* 0x0000001500057c82 */ /* 0x000fe20008000000 */
[----:B------:R-:W-:Y:S02]  /*49e0*/  UIMAD UR4, UR40, UR4, URZ ;  /* 0x00000004280472a4 */ /* 0x000fe4000f8e02ff */
[----:B------:R-:W-:Y:S02]  /*49f0*/  @UP4 USHF.R.U32.HI UR7, URZ, UR17, UR5 ;  /* 0x00000011ff074299 */ /* 0x000fe40008011605 */
[----:B------:R-:W-:Y:S02]  /*4a00*/  USEL UR5, UR14, UR8, !UP6 ;  /* 0x000000080e057287 */ /* 0x000fe4000f000000 */
[----:B------:R-:W-:Y:S02]  /*4a10*/  UIMAD UR8, UR40, UR7, URZ ;  /* 0x00000007280872a4 */ /* 0x000fe4000f8e02ff */
[----:B------:R-:W-:Y:S03]  /*4a20*/  UISETP.GE.AND UP0, UPT, UR6, UR4, UPT ;  /* 0x000000040600728c */ /* 0x000fe6000bf06270 */
[----:B------:R-:W-:Y:S01]  /*4a30*/  UMOV UR4, UR11 ;  /* 0x0000000b00047c82 */ /* 0x000fe20008000000 */
[----:B------:R-:W-:Y:S02]  /*4a40*/  UISETP.GE.OR UP0, UPT, UR5, UR8, UP0 ;  /* 0x000000080500728c */ /* 0x000fe40008706670 */
[----:B------:R-:W-:Y:S02]  /*4a50*/  USHF.R.U32.HI UR4, URZ, UR17, UR4 ;  /* 0x00000011ff047299 */ /* 0x000fe40008011604 */
[----:B------:R-:W-:Y:S02]  /*4a60*/  UIMAD.WIDE.U32 UR8, UR5, UR16, URZ ;  /* 0x00000010050872a5 */ /* 0x000fe4000f8e00ff */
[----:B------:R-:W-:Y:S04]  /*4a70*/  USEL UR10, UR6, UR4, !UP4 ;  /* 0x00000004060a7287 */ /* 0x000fe8000e000000 */
[----:B------:R-:W-:Y:S01]  /*4a80*/  UIADD3 UR11, UPT, UPT, -UR10, URZ, URZ ;  /* 0x000000ff0a0b7290 */ /* 0x000fe2000fffe1ff */
[----:B------:R-:W-:Y:S02]  /*4a90*/  @!UP0 UMOV UR4, UR9 ;  /* 0x0000000900048c82 */ /* 0x000fe40008000000 */
[----:B------:R-:W-:Y:S02]  /*4aa0*/  @!UP0 USHF.R.U32.HI UR4, URZ, UR17, UR4 ;  /* 0x00000011ff048299 */ /* 0x000fe40008011604 */
[----:B------:R-:W-:Y:S02]  /*4ab0*/  UIMAD UR8, UR40, UR11, UR6 ;  /* 0x0000000b280872a4 */ /* 0x000fe4000f8e0206 */
[----:B------:R-:W-:Y:S04]  /*4ac0*/  @!UP0 USEL UR4, UR5, UR4, !UP4 ;  /* 0x0000000405048287 */ /* 0x000fe8000e000000 */
[----:B------:R-:W-:Y:S02]  /*4ad0*/  @!UP0 UIMAD UR8, UR7, UR8, UR4 ;  /* 0x00000008070882a4 */ /* 0x000fe4000f8e0204 */
[----:B------:R-:W-:Y:S02]  /*4ae0*/  @!UP0 UIADD3 UR9, UPT, UPT, UR10, -UR4, URZ ;  /* 0x800000040a098290 */ /* 0x000fe4000fffe0ff */
[----:B------:R-:W-:Y:S02]  /*4af0*/  UIADD3 UR4, UPT, UPT, -UR5, URZ, URZ ;  /* 0x000000ff05047290 */ /* 0x000fe4000fffe1ff */
[----:B------:R-:W-:Y:S02]  /*4b00*/  UIADD3 UR7, UPT, UPT, -UR6, URZ, URZ ;  /* 0x000000ff06077290 */ /* 0x000fe4000fffe1ff */
[----:B------:R-:W-:Y:S02]  /*4b10*/  @!UP0 UIMAD UR6, UR9, UR40, UR5 ;  /* 0x00000028090682a4 */ /* 0x000fe4000f8e0205 */
[----:B------:R-:W-:Y:S02]  /*4b20*/  UIMAD UR14, UR15, UR4, UR14 ;  /* 0x000000040f0e72a4 */ /* 0x000fe4000f8e020e */
[----:B------:R-:W-:Y:S01]  /*4b30*/  UIMAD UR13, UR34, UR7, UR13 ;  /* 0x00000007220d72a4 */ /* 0x000fe2000f8e020d */
[----:B------:R-:W-:Y:S02]  /*4b40*/  @!UP0 UMOV UR5, UR8 ;  /* 0x0000000800058c82 */ /* 0x000fe40008000000 */
[----:B------:R-:W-:Y:S02]  /*4b50*/  UIMAD UR14, UR5, UR15, UR14 ;  /* 0x0000000f050e72a4 */ /* 0x000fe4000f8e020e */
[----:B------:R-:W-:Y:S11]  /*4b60*/  UIMAD UR13, UR6, UR34, UR13 ;  /* 0x00000022060d72a4 */ /* 0x000ff6000f8e020d */
[----:B------:R-:W-:Y:S01]  /*4b70*/  @!UPT UIADD3 URZ, UPT, UPT, URZ, URZ, URZ ;  /* 0x000000fffffff290 */ /* 0x000fe2000fffe0ff */
.L_x_85:
[----:B------:R-:W2:Y:S01]  /*4b80*/  @!UP2 LDCU.128 UR20, c[0x0][0xb10] ;  /* 0x00016200ff14a7ac */ /* 0x000ea20008000c00 */
[C---:B------:R-:W-:Y:S02]  /*4b90*/  ISETP.NE.U32.AND P1, PT, R4.reuse, RZ, PT ;  /* 0x000000ff0400720c */ /* 0x040fe40003f25070 */
[----:B------:R-:W-:Y:S02]  /*4ba0*/  ISETP.NE.U32.AND P0, PT, R4, RZ, PT ;  /* 0x000000ff0400720c */ /* 0x000fe40003f05070 */
[C---:B------:R-:W-:Y:S02]  /*4bb0*/  ISETP.NE.AND.EX P1, PT, R5.reuse, RZ, PT, P1 ;  /* 0x000000ff0500720c */ /* 0x040fe40003f25310 */
[----:B------:R-:W-:Y:S01]  /*4bc0*/  ISETP.NE.AND.EX P0, PT, R5, RZ, PT, P0 ;  /* 0x000000ff0500720c */ /* 0x000fe20003f05300 */
[----:B------:R-:W3:Y:S01]  /*4bd0*/  @!UP2 LDCU UR5, c[0x0][0xb0c] ;  /* 0x00016180ff05a7ac */ /* 0x000ee20008000800 */
[----:B------:R-:W-:Y:S02]  /*4be0*/  USHF.L.U32 UR11, UR26, 0x6, URZ ;  /* 0x000000061a0b7899 */ /* 0x000fe400080006ff */
[----:B------:R-:W-:Y:S02]  /*4bf0*/  USHF.L.U32 UR10, UR30, 0x6, URZ ;  /* 0x000000061e0a7899 */ /* 0x000fe400080006ff */
[----:B--2---:R-:W-:Y:S07]  /*4c00*/  UIMAD.WIDE.U32 UR6, UR14, UR20, URZ ;  /* 0x000000140e0672a5 */ /* 0x004fee000f8e00ff */
[----:B------:R-:W-:Y:S01]  /*4c10*/  @!UP2 UMOV UR4, UR7 ;  /* 0x000000070004ac82 */ /* 0x000fe20008000000 */
[----:B---3--:R-:W-:Y:S02]  /*4c20*/  @!UP2 UISETP.NE.AND UP0, UPT, UR5, 0x1, UPT ;  /* 0x000000010500a88c */ /* 0x008fe4000bf05270 */
[----:B------:R-:W-:Y:S02]  /*4c30*/  @!UP2 USHF.R.U32.HI UR4, URZ, UR21, UR4 ;  /* 0x00000015ff04a299 */ /* 0x000fe40008011604 */
[----:B------:R-:W-:Y:S02]  /*4c40*/  UIMAD.WIDE.U32 UR6, UR13, UR23, URZ ;  /* 0x000000170d0672a5 */ /* 0x000fe4000f8e00ff */
[----:B------:R-:W-:Y:S02]  /*4c50*/  @!UP2 USEL UR8, UR14, UR4, !UP0 ;  /* 0x000000040e08a287 */ /* 0x000fe4000c000000 */
[----:B------:R-:W-:Y:S03]  /*4c60*/  @!UP2 UISETP.NE.AND UP0, UPT, UR22, 0x1, UPT ;  /* 0x000000011600a88c */ /* 0x000fe6000bf05270 */
[----:B------:R-:W-:Y:S02]  /*4c70*/  @!UP2 UMOV UR6, UR7 ;  /* 0x000000070006ac82 */ /* 0x000fe40008000000 */
[----:B------:R-:W2:Y:S02]  /*4c80*/  @!UP2 LDCU UR4, c[0x0][0xb20] ;  /* 0x00016400ff04a7ac */ /* 0x000ea40008000800 */
[----:B--2---:R-:W-:Y:S04]  /*4c90*/  @!UP2 USHF.R.U32.HI UR6, URZ, UR4, UR6 ;  /* 0x00000004ff06a299 */ /* 0x004fe80008011606 */
[----:B------:R-:W-:Y:S04]  /*4ca0*/  @!UP2 USEL UR6, UR13, UR6, !UP0 ;  /* 0x000000060d06a287 */ /* 0x000fe8000c000000 */
[----:B------:R-:W-:Y:S02]  /*4cb0*/  @!UP2 UIADD3 UR4, UPT, UPT, -UR8, UR6, URZ ;  /* 0x000000060804a290 */ /* 0x000fe4000fffe1ff */
[----:B------:R-:W-:Y:S02]  /*4cc0*/  @!UP2 UIADD3 UR6, UPT, UPT, UR8, -UR6, URZ ;  /* 0x800000060806a290 */ /* 0x000fe4000fffe0ff */
[----:B------:R-:W-:Y:S02]  /*4cd0*/  @!UP2 UIMAD UR14, UR4, UR5, UR14 ;  /* 0x00000005040ea2a4 */ /* 0x000fe4000f8e020e */
[----:B------:R-:W-:Y:S01]  /*4ce0*/  @!UP2 UIMAD UR13, UR6, UR22, UR13 ;  /* 0x00000016060da2a4 */ /* 0x000fe2000f8e020d */
[----:B------:R-:W-:Y:S11]  /*4cf0*/  BRA.U UP3, `(.L_x_86) ;  /* 0x0000000103107547 */ /* 0x000ff6000b800000 */
[----:B------:R-:W-:Y:S04]  /*4d00*/  MOV R6, UR37 ;  /* 0x0000002500067c02 */ /* 0x000fe80008000f00 */
[----:B------:R-:W-:Y:S04]  /*4d10*/  SHF.L.U32 R6, R6, 0x1f, RZ ;  /* 0x0000001f06067819 */ /* 0x000fe800000006ff */
[----:B------:R-:W2:Y:S02]  /*4d20*/  SYNCS.PHASECHK.TRANS64.TRYWAIT P2, [UR24+0xf8], R6 ;  /* 0x0000f806ff0075a7 */ /* 0x000ea40008041118 */
[----:B--2---:R-:W-:Y:S05]  /*4d30*/  @!P2 BRA `(.L_x_87) ;  /* 0x0000003800d4a947 */ /* 0x004fea0003800000 */
.L_x_86:
[----:B------:R-:W-:Y:S05]  /*4d40*/  @!P1 BRA `(.L_x_88) ;  /* 0x0000000000309947 */ /* 0x000fea0003800000 */
[----:B----4-:R-:W-:Y:S01]  /*4d50*/  ISETP.NE.U32.AND P1, PT, R2, RZ, PT ;  /* 0x000000ff0200720c */ /* 0x010fe20003f25070 */
[----:B------:R-:W2:Y:S01]  /*4d60*/  LDCU.64 UR4, c[0x0][0x358] ;  /* 0x00006b00ff0477ac */ /* 0x000ea20008000a00 */
[----:B------:R-:W-:Y:S02]  /*4d70*/  IMAD.MOV.U32 R53, RZ, RZ, 0x1 ;  /* 0x00000001ff357424 */ /* 0x000fe400078e00ff */
[----:B------:R-:W-:Y:S11]  /*4d80*/  ISETP.NE.AND.EX P1, PT, R3, RZ, PT, P1 ;  /* 0x000000ff0300720c */ /* 0x000ff60003f25310 */
[----:B------:R-:W-:Y:S02]  /*4d90*/  @!UPT UIADD3 URZ, UPT, UPT, URZ, URZ, URZ ;  /* 0x000000fffffff290 */ /* 0x000fe4000fffe0ff */
[----:B------:R-:W3:Y:S01]  /*4da0*/  @P1 LDC.64 R8, c[0x0][0x888] ;  /* 0x00022200ff081b82 */ /* 0x000ee20000000a00 */
[----:B-1----:R-:W-:Y:S04]  /*4db0*/  @P1 IMAD R0, R4, UR36, RZ ;  /* 0x0000002404001c24 */ /* 0x002fe8000f8e02ff */
[----:B---3--:R-:W-:Y:S04]  /*4dc0*/  @P1 IMAD.WIDE R8, R0, 0x4, R8 ;  /* 0x0000000400081825 */ /* 0x008fe800078e0208 */
[----:B------:R-:W-:Y:S01]  /*4dd0*/  HFMA2 R0, -RZ, RZ, 0, 5.9604644775390625e-08 ;  /* 0x00000001ff007431 */ /* 0x000fe200000001ff */
[----:B--2--5:R2:W5:Y:S04]  /*4de0*/  @P1 LDG.E R26, desc[UR4][R8.64] ;  /* 0x00000004081a1981 */ /* 0x024568000c1e1900 */
[----:B------:R-:W-:Y:S01]  /*4df0*/  @!P1 PRMT R53, R0, 0x7610, R53 ;  /* 0x0000761000359816 */ /* 0x000fe20000000035 */
[----:B--2---:R-:W3:Y:S06]  /*4e00*/  @!P1 LDC R26, c[0x0][0x880] ;  /* 0x00022000ff1a9b82 */ /* 0x004eec0000000800 */
.L_x_88:
[----:B---3-5:R-:W-:Y:S01]  /*4e10*/  @!P0 FSETP.EQ.AND P1, PT, R26, RZ, PT ;  /* 0x000000ff1a00820b */ /* 0x028fe20003f22000 */
[----:B------:R-:W-:Y:S01]  /*4e20*/  @!UPT UIADD3 URZ, UPT, UPT, URZ, URZ, URZ ;  /* 0x000000fffffff290 */ /* 0x000fe2000fffe0ff */
[----:B------:R-:W-:Y:S11]  /*4e30*/  @!P0 BRA `(.L_x_89) ;  /* 0x0000000000188947 */ /* 0x000ff60003800000 */
[----:B------:R-:W-:Y:S02]  /*4e40*/  LOP3.LUT P0, RZ, R53, 0xff, RZ, 0xc0, !PT ;  /* 0x000000ff35ff7812 */ /* 0x000fe4000780c0ff */
[----:B----4-:R-:W-:Y:S04]  /*4e50*/  ISETP.NE.U32.AND P1, PT, R2, RZ, PT ;  /* 0x000000ff0200720c */ /* 0x010fe80003f25070 */
[----:B------:R-:W-:Y:S04]  /*4e60*/  ISETP.NE.AND.EX P1, PT, R3, RZ, PT, P1 ;  /* 0x000000ff0300720c */ /* 0x000fe80003f25310 */
[----:B------:R-:W-:Y:S03]  /*4e70*/  PLOP3.LUT P1, PT, P1, PT, PT, 0x8, 0x80 ;  /* 0x000000000080781c */ /* 0x000fe60000f2e170 */
[----:B------:R-:W-:Y:S11]  /*4e80*/  @P0 FSETP.EQ.AND P1, PT, R26, RZ, PT ;  /* 0x000000ff1a00020b */ /* 0x000ff60003f22000 */
[----:B------:R-:W-:Y:S02]  /*4e90*/  @!UPT UIADD3 URZ, UPT, UPT, URZ, URZ, URZ ;  /* 0x000000fffffff290 */ /* 0x000fe4000fffe0ff */
.L_x_89:
[----:B------:R-:W-:Y:S01]  /*4ea0*/  ULEA UR4, UR12, UR24, 0x3 ;  /* 0x000000180c047291 */ /* 0x000fe2000f8e18ff */
[----:B------:R-:W-:Y:S02]  /*4eb0*/  SHF.L.U32 R9, R15, 0x1f, RZ ;  /* 0x0000001f0f097819 */ /* 0x000fe400000006ff */
[----:B------:R-:W-:Y:S04]  /*4ec0*/  ELECT P0, URZ, PT ;  /* 0x0000000000ff782f */ /* 0x000fe80003800000 */
[----:B------:R-:W-:Y:S02]  /*4ed0*/  PLOP3.LUT P1, PT, P1, P0, PT, 0xf2, 0x2f ;  /* 0x00000000002f781c */ /* 0x000fe40000f21e72 */
[----:B------:R-:W2:Y:S11]  /*4ee0*/  SYNCS.PHASECHK.TRANS64.TRYWAIT P2, [UR4+0xd8], R9 ;  /* 0x0000d809ff0075a7 */ /* 0x000eb60008041104 */
[----:B------:R-:W-:Y:S05]  /*4ef0*/  @!P1 IADD3 R8, P0, PT, R16, 0x580, RZ ;  /* 0x0000058010089810 */ /* 0x000fea0007f1e0ff */
[----:B-1----:R-:W-:Y:S01]  /*4f00*/  @!P1 IMAD.X R6, RZ, RZ, R17, P0 ;  /* 0x000000ffff069224 */ /* 0x002fe200000e0611 */
[----:B--2---:R-:W-:Y:S07]  /*4f10*/  @!P2 BRA `(.L_x_90) ;  /* 0x000000380074a947 */ /* 0x004fee0003800000 */
.L_x_177:
[----:B------:R-:W-:Y:S01]  /*4f20*/  @!P1 R2UR UR7, R6 ;  /* 0x00000000060792ca */ /* 0x000fe200000e0000 */
[----:B------:R-:W-:Y:S01]  /*4f30*/  UIADD3 UR5, UPT, UPT, UR12, 0x1, URZ ;  /* 0x000000010c057890 */ /* 0x000fe2000fffe0ff */
[----:B------:R-:W-:Y:S01]  /*4f40*/  @!P1 R2UR UR6, R8 ;  /* 0x00000000080692ca */ /* 0x000fe200000e0000 */
[----:B------:R-:W-:Y:S01]  /*4f50*/  UIADD3 UR9, UPT, UPT, UR4, 0xc0, URZ ;  /* 0x000000c004097890 */ /* 0x000fe2000fffe0ff */
[----:B------:R-:W-:Y:S01]  /*4f60*/  @!P1 IMAD.MOV.U32 R6, RZ, RZ, 0x2000 ;  /* 0x00002000ff069424 */ /* 0x000fe200078e00ff */
[----:B------:R-:W-:Y:S01]  /*4f70*/  UISETP.NE.AND UP0, UPT, UR5, 0x3, UPT ;  /* 0x000000030500788c */ /* 0x000fe2000bf05270 */
[----:B------:R-:W-:Y:S01]  /*4f80*/  VIADD R14, R14, 0x1 ;  /* 0x000000010e0e7836 */ /* 0x000fe20000000000 */
[----:B------:R-:W-:Y:S01]  /*4f90*/  UMOV UR22, 0x0 ;  /* 0x0000000000167882 */ /* 0x000fe20000000000 */
[----:B------:R-:W-:Y:S01]  /*4fa0*/  UMOV UR23, 0x10000000 ;  /* 0x1000000000177882 */ /* 0x000fe20000000000 */
[----:B------:R-:W-:Y:S04]  /*4fb0*/  UPRMT UR20, UR54, 0x654, UR9 ;  /* 0x0000065436147896 */ /* 0x000fe80008000009 */
[----:B-1----:R-:W-:Y:S01]  /*4fc0*/  IMAD.U32 R9, RZ, RZ, UR7 ;  /* 0x00000007ff097e24 */ /* 0x002fe2000f8e00ff */
[----:B------:R-:W-:Y:S01]  /*4fd0*/  USEL UR7, URZ, 0x1, UP0 ;  /* 0x00000001ff077887 */ /* 0x000fe20008000000 */
[----:B------:R-:W-:Y:S01]  /*4fe0*/  IMAD.U32 R8, RZ, RZ, UR6 ;  /* 0x00000006ff087e24 */ /* 0x000fe2000f8e00ff */
[----:B------:R-:W-:Y:S02]  /*4ff0*/  USEL UR6, UR5, URZ, UP0 ;  /* 0x000000ff05067287 */ /* 0x000fe40008000000 */
[----:B------:R-:W-:Y:S01]  /*5000*/  VOTEU.ALL UP0, P1 ;  /* 0x0000000000ff7886 */ /* 0x000fe20000800000 */
[----:B------:R-:W-:Y:S02]  /*5010*/  @!P1 R2UR UR19, R9 ;  /* 0x00000000091392ca */ /* 0x000fe400000e0000 */
[----:B------:R-:W-:Y:S02]  /*5020*/  @!P1 R2UR UR18, R8 ;  /* 0x00000000081292ca */ /* 0x000fe400000e0000 */
[----:B------:R-:W-:Y:S01]  /*5030*/  @!UP0 ULEA UR5, UR12, UR24, 0xd ;  /* 0x000000180c058291 */ /* 0x000fe2000f8e68ff */
[----:B------:R-:W-:Y:S02]  /*5040*/  LOP3.LUT R15, R15, UR7, RZ, 0x3c, !PT ;  /* 0x000000070f0f7c12 */ /* 0x000fe4000f8e3cff */
[----:B------:R-:W-:Y:S01]  /*5050*/  UMOV UR12, UR36 ;  /* 0x00000024000c7c82 */ /* 0x000fe20008000000 */
[----:B------:R-:W-:Y:S01]  /*5060*/  @!UP0 UIADD3 UR8, UPT, UPT, UR5, 0x400, URZ ;  /* 0x0000040005088890 */ /* 0x000fe2000fffe0ff */
[----:B------:R-:W-:Y:S01]  /*5070*/  SHF.L.U32 R0, R15, 0x1f, RZ ;  /* 0x0000001f0f007819 */ /* 0x000fe200000006ff */
[----:B------:R-:W-:Y:S01]  /*5080*/  VOTEU.ALL UP0, P1 ;  /* 0x0000000000ff7886 */ /* 0x000fe20000800000 */
[----:B------:R-:W-:Y:S06]  /*5090*/  ULEA UR5, UR6, UR24, 0x3 ;  /* 0x0000001806057291 */ /* 0x000fec000f8e18ff */
[----:B------:R1:W-:Y:S01]  /*50a0*/  @!UP0 UTMALDG.3D [UR8], [UR18], desc[UR22] ;  /* 0x00001608120085b4 */ /* 0x0003e20008011000 */
[----:B------:R1:W-:Y:S01]  /*50b0*/  @!P1 SYNCS.ARRIVE.TRANS64.RED.A0TR RZ, [UR4+0xc0], R6 ;  /* 0x0000c006ffff99a7 */ /* 0x0003e20008300404 */
[----:B------:R-:W-:Y:S01]  /*50c0*/  SYNCS.ARRIVE.TRANS64.RED.A1T0 RZ, [UR20], RZ ;  /* 0x000000ffffff79a7 */ /* 0x000fe20008100414 */
[----:B------:R-:W2:Y:S02]  /*50d0*/  SYNCS.PHASECHK.TRANS64.TRYWAIT P0, [UR5+0xd8], R0 ;  /* 0x0000d800ff0075a7 */ /* 0x000ea40008001105 */
[----:B-12---:R-:W-:Y:S05]  /*50e0*/  @!P0 BRA `(.L_x_91) ;  /* 0x0000003800188947 */ /* 0x006fea0003800000 */
.L_x_179:
[----:B------:R-:W-:Y:S01]  /*50f0*/  UIADD3 UR9, UPT, UPT, UR5, 0xc0, URZ ;  /* 0x000000c005097890 */ /* 0x000fe2000fffe0ff */
[----:B-1----:R-:W-:Y:S01]  /*5100*/  @!P1 IADD3 R6, P0, PT, R16, 0x580, RZ ;  /* 0x0000058010069810 */ /* 0x002fe20007f1e0ff */
[----:B------:R-:W-:Y:S01]  /*5110*/  UPLOP3.LUT UP3, UPT, UPT, UPT, UPT, 0x80, 0x8 ;  /* 0x000000000008789c */ /* 0x000fe20003f6f070 */
[----:B------:R-:W-:Y:S01]  /*5120*/  R2UR UR23, R55 ;  /* 0x00000000371772ca */ /* 0x000fe200000e0000 */
[----:B------:R-:W-:Y:S01]  /*5130*/  UMOV UR20, 0x0 ;  /* 0x0000000000147882 */ /* 0x000fe20000000000 */
[----:B------:R-:W-:Y:S01]  /*5140*/  @!P1 R2UR UR7, R6 ;  /* 0x00000000060792ca */ /* 0x000fe200000e0000 */
[----:B------:R-:W-:Y:S01]  /*5150*/  @!P1 IMAD.X R0, RZ, RZ, R17, P0 ;  /* 0x000000ffff009224 */ /* 0x000fe200000e0611 */
[----:B------:R-:W-:Y:S01]  /*5160*/  UMOV UR21, 0x10000000 ;  /* 0x1000000000157882 */ /* 0x000fe20000000000 */
[----:B------:R-:W-:Y:S01]  /*5170*/  UMOV UR12, UR36 ;  /* 0x00000024000c7c82 */ /* 0x000fe20008000000 */
[----:B------:R-:W-:Y:S01]  /*5180*/  VOTEU.ALL UP0, P1 ;  /* 0x0000000000ff7886 */ /* 0x000fe20000800000 */
[----:B------:R-:W-:Y:S01]  /*5190*/  R2UR UR22, R56 ;  /* 0x00000000381672ca */ /* 0x000fe200000e0000 */
[----:B------:R-:W-:Y:S01]  /*51a0*/  UMOV UR36, UR25 ;  /* 0x0000001900247c82 */ /* 0x000fe20008000000 */
[----:B------:R-:W-:Y:S02]  /*51b0*/  @!P1 R2UR UR4, R0 ;  /* 0x00000000000492ca */ /* 0x000fe400000e0000 */
[----:B------:R-:W-:Y:S01]  /*51c0*/  @!UP0 UIADD3 UR10, UPT, UPT, UR10, 0x20, URZ ;  /* 0x000000200a0a8890 */ /* 0x000fe2000fffe0ff */
[C---:B------:R-:W-:Y:S01]  /*51d0*/  ISETP.NE.AND P0, PT, R14.reuse, 0x2, PT ;  /* 0x000000020e00780c */ /* 0x040fe20003f05270 */
[----:B------:R-:W-:Y:S02]  /*51e0*/  UIADD3 UR30, UPT, UPT, UR13, UR23, URZ ;  /* 0x000000170d1e7290 */ /* 0x000fe4000fffe0ff */
[----:B------:R-:W-:Y:S01]  /*51f0*/  IMAD.U32 R8, RZ, RZ, UR7 ;  /* 0x00000007ff087e24 */ /* 0x000fe2000f8e00ff */
[----:B------:R-:W-:Y:S02]  /*5200*/  SEL R0, RZ, 0x1, P0 ;  /* 0x00000001ff007807 */ /* 0x000fe40000000000 */
[----:B------:R-:W-:Y:S02]  /*5210*/  SEL R14, R14, RZ, P0 ;  /* 0x000000ff0e0e7207 */ /* 0x000fe40000000000 */
[----:B------:R-:W-:Y:S01]  /*5220*/  @!P1 R2UR UR18, R8 ;  /* 0x00000000081292ca */ /* 0x000fe200000e0000 */
[----:B------:R-:W-:Y:S01]  /*5230*/  UIADD3 UR26, UPT, UPT, UR14, UR22, URZ ;  /* 0x000000160e1a7290 */ /* 0x000fe2000fffe0ff */
[----:B------:R-:W-:Y:S01]  /*5240*/  IMAD.U32 R9, RZ, RZ, UR4 ;  /* 0x00000004ff097e24 */ /* 0x000fe2000f8e00ff */
[----:B------:R-:W-:Y:S01]  /*5250*/  @!UP0 ULEA UR4, UR6, UR24, 0xd ;  /* 0x0000001806048291 */ /* 0x000fe2000f8e68ff */
[----:B------:R-:W-:Y:S03]  /*5260*/  LOP3.LUT R13, R13, R0, RZ, 0x3c, !PT ;  /* 0x000000000d0d7212 */ /* 0x000fe600078e3cff */
[----:B------:R-:W-:Y:S01]  /*5270*/  @!P1 R2UR UR19, R9 ;  /* 0x00000000091392ca */ /* 0x000fe200000e0000 */
[----:B------:R-:W-:Y:S01]  /*5280*/  @!UP0 UIADD3 UR8, UPT, UPT, UR4, 0x400, URZ ;  /* 0x0000040004088890 */ /* 0x000fe2000fffe0ff */
[----:B------:R-:W-:Y:S01]  /*5290*/  VOTEU.ALL UP0, P1 ;  /* 0x0000000000ff7886 */ /* 0x000fe20000800000 */
[----:B------:R-:W-:Y:S10]  /*52a0*/  UPRMT UR4, UR54, 0x654, UR9 ;  /* 0x0000065436047896 */ /* 0x000ff40008000009 */
[----:B------:R1:W-:Y:S01]  /*52b0*/  @!UP0 UTMALDG.3D [UR8], [UR18], desc[UR20] ;  /* 0x00001408120085b4 */ /* 0x0003e20008011000 */
[----:B------:R3:W-:Y:S01]  /*52c0*/  @!P1 SYNCS.ARRIVE.TRANS64.RED.A0TR RZ, [UR5+0xc0], R7 ;  /* 0x0000c007ffff99a7 */ /* 0x0007e20008300405 */
[----:B------:R-:W-:Y:S01]  /*52d0*/  SYNCS.ARRIVE.TRANS64.RED.A1T0 RZ, [UR4], RZ ;  /* 0x000000ffffff79a7 */ /* 0x000fe20008100404 */
[----:B------:R-:W-:Y:S04]  /*52e0*/  UIADD3 UR4, UPT, UPT, UR6, 0x1, URZ ;  /* 0x0000000106047890 */ /* 0x000fe8000fffe0ff */
[----:B------:R-:W-:Y:S04]  /*52f0*/  UISETP.NE.AND UP0, UPT, UR4, 0x3, UPT ;  /* 0x000000030400788c */ /* 0x000fe8000bf05270 */
[----:B------:R-:W-:Y:S06]  /*5300*/  USEL UR5, URZ, 0x1, UP0 ;  /* 0x00000001ff057887 */ /* 0x000fec0008000000 */
[----:B------:R-:W-:Y:S01]  /*5310*/  LOP3.LUT R15, R15, UR5, RZ, 0x3c, !PT ;  /* 0x000000050f0f7c12 */ /* 0x000fe2000f8e3cff */
[----:B-1----:R-:W-:Y:S01]  /*5320*/  USEL UR12, UR4, URZ, UP0 ;  /* 0x000000ff040c7287 */ /* 0x002fe20008000000 */
[----:B------:R-:W-:Y:S11]  /*5330*/  BRA.U UP1, `(.L_x_92) ;  /* 0xfffffff101f07547 */ /* 0x000ff6000b83ffff */
[----:B------:R-:W-:Y:S01]  /*5340*/  UIADD3 UR24, UPT, UPT, UR24, 0xd8, URZ ;  /* 0x000000d818187890 */ /* 0x000fe2000fffe0ff */
[----:B----4-:R-:W-:-:S03]  /*5350*/  SHF.L.U32 R2, R15, 0x1f, RZ ;  /* 0x0000001f0f027819 */ /* 0x010fc600000006ff */
[----:B------:R-:W-:-:S09]  /*5360*/  ULEA UR4, UR12, UR24, 0x3 ;  /* 0x000000180c047291 */ /* 0x000fd2000f8e18ff */
[----:B------:R-:W1:Y:S02]  /*5370*/  SYNCS.PHASECHK.TRANS64.TRYWAIT P0, [UR4], R2 ;  /* 0x00000002ff0075a7 */ /* 0x000e640008001104 */
[----:B-1----:R-:W-:Y:S05]  /*5380*/  @!P0 BRA `(.L_x_93) ;  /* 0x0000003400888947 */ /* 0x002fea0003800000 */
.L_x_181:
        /* <DEDUP_REMOVED lines=9> */
.L_x_183:
[----:B------:R-:W-:-:S04]  /*5420*/  UIADD3 UR4, UPT, UPT, UR4, 0x1, URZ ;  /* 0x0000000104047890 */ /* 0x000fc8000fffe0ff */
[----:B------:R-:W-:-:S04]  /*5430*/  UISETP.NE.AND UP0, UPT, UR4, 0x3, UPT ;  /* 0x000000030400788c */ /* 0x000fc8000bf05270 */
[----:B------:R-:W-:Y:S02]  /*5440*/  USEL UR5, URZ, 0x1, UP0 ;  /* 0x00000001ff057887 */ /* 0x000fe40008000000 */
[----:B------:R-:W-:-:S04]  /*5450*/  USEL UR4, UR4, URZ, UP0 ;  /* 0x000000ff04047287 */ /* 0x000fc80008000000 */
[----:B------:R-:W-:Y:S01]  /*5460*/  ULEA UR4, UR4, UR24, 0x3 ;  /* 0x0000001804047291 */ /* 0x000fe2000f8e18ff */
[----:B-1----:R-:W-:-:S04]  /*5470*/  LOP3.LUT R2, R15, UR5, RZ, 0x3c, !PT ;  /* 0x000000050f027c12 */ /* 0x002fc8000f8e3cff */
[----:B------:R-:W-:Y:S01]  /*5480*/  SHF.L.U32 R2, R2, 0x1f, RZ ;  /* 0x0000001f02027819 */ /* 0x000fe200000006ff */
[----:B------:R-:W-:-:S07]  /*5490*/  IMAD.U32 R0, RZ, RZ, UR4 ;  /* 0x00000004ff007e24 */ /* 0x000fce000f8e00ff */
.L_x_95:
[----:B-1----:R1:W2:Y:S02]  /*54a0*/  SYNCS.PHASECHK.TRANS64.TRYWAIT P0, [R0+URZ], R2 ;  /* 0x00000002000075a7 */ /* 0x0022a400080011ff */
[----:B--2---:R-:W-:Y:S05]  /*54b0*/  @!P0 NANOSLEEP.SYNCS 0x989680 ;  /* 0x009896800000895d */ /* 0x004fea0003900000 */
[----:B------:R-:W2:Y:S02]  /*54c0*/  @!P0 SYNCS.PHASECHK.TRANS64 P0, [R0+URZ], R2 ;  /* 0x00000002000085a7 */ /* 0x000ea400080010ff */
[----:B--2---:R-:W-:Y:S05]  /*54d0*/  @P0 EXIT ;  /* 0x000000000000094d */ /* 0x004fea0003800000 */
[----:B------:R-:W-:Y:S05]  /*54e0*/  BRA `(.L_x_95) ;  /* 0xfffffffc00ec7947 */ /* 0x000fea000383ffff */
.L_x_83:
[----:B------:R-:W-:-:S06]  /*54f0*/  UISETP.GE.AND UP0, UPT, UR22, 0x4, UPT ;  /* 0x000000041600788c */ /* 0x000fcc000bf06270 */
[----:B------:R-:W-:-:S13]  /*5500*/  PLOP3.LUT P0, PT, PT, PT, UP0, 0x80, 0x8 ;  /* 0x000000000008781c */ /* 0x000fda0003f0f008 */
[----:B------:R-:W-:Y:S05]  /*5510*/  @!P0 EXIT ;  /* 0x000000000000894d */ /* 0x000fea0003800000 */
[----:B------:R-:W-:Y:S01]  /*5520*/  BAR.SYNC.DEFER_BLOCKING 0x6, 0xa0 ;  /* 0x0182800000007b1d */ /* 0x000fe20000010000 */
[C---:B------:R-:W-:Y:S01]  /*5530*/  IMAD.SHL.U32 R4, R64.reuse, 0x20, RZ ;  /* 0x0000002040047824 */ /* 0x040fe200078e00ff */
[C---:B------:R-:W-:Y:S01]  /*5540*/  R2P PR, R64.reuse, 0x6 ;  /* 0x0000000640007804 */ /* 0x040fe20000000000 */
[C---:B------:R-:W-:Y:S01]  /*5550*/  IMAD.SHL.U32 R2, R64.reuse, 0x4, RZ ;  /* 0x0000000440027824 */ /* 0x040fe200078e00ff */
[----:B------:R-:W-:Y:S01]  /*5560*/  CS2R R60, SRZ ;  /* 0x00000000003c7805 */ /* 0x000fe2000001ff00 */
[----:B------:R-:W-:Y:S01]  /*5570*/  IMAD.U32 R23, R64, 0x10000, RZ ;  /* 0x0001000040177824 */ /* 0x000fe200078e00ff */
[----:B------:R-:W-:Y:S01]  /*5580*/  UMOV UR44, 0x400 ;  /* 0x00000400002c7882 */ /* 0x000fe20000000000 */
[----:B------:R-:W1:Y:S01]  /*5590*/  LDCU.64 UR4, c[0x0][0x890] ;  /* 0x00011200ff0477ac */ /* 0x000e620008000a00 */
[----:B------:R-:W2:Y:S01]  /*55a0*/  LDC.64 R50, c[0x0][0x8b0] ;  /* 0x00022c00ff327b82 */ /* 0x000ea20000000a00 */
[----:B------:R-:W-:Y:S01]  /*55b0*/  LOP3.LUT R3, R4, 0xe0, RZ, 0xc0, !PT ;  /* 0x000000e004037812 */ /* 0x000fe200078ec0ff */
[----:B------:R-:W-:Y:S01]  /*55c0*/  IMAD.SHL.U32 R52, R64, 0x10, RZ ;  /* 0x0000001040347824 */ /* 0x000fe200078e00ff */
[----:B------:R-:W-:Y:S01]  /*55d0*/  ULEA UR44, UR54, UR44, 0x18 ;  /* 0x0000002c362c7291 */ /* 0x000fe2000f8ec0ff */
[----:B------:R-:W-:Y:S01]  /*55e0*/  LOP3.LUT R4, R4, 0x100, RZ, 0xc0, !PT ;  /* 0x0000010004047812 */ /* 0x000fe200078ec0ff */
[----:B------:R-:W-:Y:S01]  /*55f0*/  IMAD.MOV.U32 R63, RZ, RZ, 0x8 ;  /* 0x00000008ff3f7424 */ /* 0x000fe200078e00ff */
[----:B------:R-:W-:Y:S01]  /*5600*/  LOP3.LUT R2, R3, 0x1c, R2, 0xf8, !PT ;  /* 0x0000001c03027812 */ /* 0x000fe200078ef802 */
[----:B------:R-:W-:Y:S01]  /*5610*/  IMAD.MOV.U32 R62, RZ, RZ, 0x10 ;  /* 0x00000010ff3e7424 */ /* 0x000fe200078e00ff */
[----:B------:R-:W3:Y:S01]  /*5620*/  LDC.64 R48, c[0x0][0x8a8] ;  /* 0x00022a00ff307b82 */ /* 0x000ee20000000a00 */
[----:B------:R-:W-:Y:S01]  /*5630*/  SHF.R.U32.HI R3, RZ, 0x2, R64 ;  /* 0x00000002ff037819 */ /* 0x000fe20000011640 */
[----:B------:R-:W-:Y:S01]  /*5640*/  IMAD.MOV.U32 R22, RZ, RZ, RZ ;  /* 0x000000ffff167224 */ /* 0x000fe200078e00ff */
[----:B------:R-:W-:Y:S01]  /*5650*/  LOP3.LUT R23, R23, 0x600000, RZ, 0xc0, !PT ;  /* 0x0060000017177812 */ /* 0x000fe200078ec0ff */
[----:B------:R-:W-:Y:S01]  /*5660*/  IMAD.MOV.U32 R59, RZ, RZ, RZ ;  /* 0x000000ffff3b7224 */ /* 0x000fe200078e00ff */
[----:B------:R-:W-:Y:S01]  /*5670*/  LOP3.LUT R52, R4, 0x600, R52, 0xf8, !PT ;  /* 0x0000060004347812 */ /* 0x000fe200078ef834 */
[----:B------:R-:W4:Y:S01]  /*5680*/  LDCU UR63, c[0x0][0x370] ;  /* 0x00006e00ff3f77ac */ /* 0x000f220008000800 */
[----:B------:R-:W-:Y:S01]  /*5690*/  LOP3.LUT R2, R2, 0x4, R3, 0x78, !PT ;  /* 0x0000000402027812 */ /* 0x000fe200078e7803 */
[----:B------:R-:W4:Y:S01]  /*56a0*/  LDS R0, [UR44+0x1b0] ;  /* 0x0001b02cff007984 */ /* 0x000f220008000800 */
[----:B-1----:R-:W-:Y:S01]  /*56b0*/  IMAD.U32 R66, RZ, RZ, UR4 ;  /* 0x00000004ff427e24 */ /* 0x002fe2000f8e00ff */
[----:B------:R-:W-:Y:S01]  /*56c0*/  UIADD3 UR4, UPT, UPT, UR44, 0x400, URZ ;  /* 0x000004002c047890 */ /* 0x000fe2000fffe0ff */
[----:B------:R-:W-:Y:S01]  /*56d0*/  LOP3.LUT R52, R52, R2, RZ, 0xfc, !PT ;  /* 0x0000000234347212 */ /* 0x000fe200078efcff */
[----:B------:R-:W-:Y:S01]  /*56e0*/  IMAD.U32 R65, RZ, RZ, UR5 ;  /* 0x00000005ff417e24 */ /* 0x000fe2000f8e00ff */
[----:B------:R-:W-:Y:S01]  /*56f0*/  LOP3.LUT R64, R64, 0x60, RZ, 0xc0, !PT ;  /* 0x0000006040407812 */ /* 0x000fe200078ec0ff */
[----:B------:R-:W1:Y:S01]  /*5700*/  LDCU UR41, c[0x0][0xb0c] ;  /* 0x00016180ff2977ac */ /* 0x000e620008000800 */
[----:B------:R-:W-:Y:S01]  /*5710*/  SEL R63, R63, 0xfffffff8, !P1 ;  /* 0xfffffff83f3f7807 */ /* 0x000fe20004800000 */
[----:B------:R-:W-:Y:S01]  /*5720*/  IMAD.U32 R68, RZ, RZ, UR4 ;  /* 0x00000004ff447e24 */ /* 0x000fe2000f8e00ff */
[----:B------:R-:W-:Y:S01]  /*5730*/  SEL R62, R62, 0xfffffff0, !P2 ;  /* 0xfffffff03e3e7807 */ /* 0x000fe20005000000 */
[----:B------:R-:W1:Y:S01]  /*5740*/  LDCU UR39, c[0x0][0xb30] ;  /* 0x00016600ff2777ac */ /* 0x000e620008000800 */
[----:B------:R-:W1:Y:S01]  /*5750*/  LDCU.64 UR60, c[0x0][0x888] ;  /* 0x00011100ff3c77ac */ /* 0x000e620008000a00 */
[----:B------:R-:W1:Y:S01]  /*5760*/  LDCU.64 UR42, c[0x0][0xb28] ;  /* 0x00016500ff2a77ac */ /* 0x000e620008000a00 */
[----:B------:R-:W1:Y:S01]  /*5770*/  LDCU.128 UR56, c[0x0][0xb10] ;  /* 0x00016200ff3877ac */ /* 0x000e620008000c00 */
[----:B------:R-:W1:Y:S01]  /*5780*/  LDCU UR62, c[0x0][0x374] ;  /* 0x00006e80ff3e77ac */ /* 0x000e620008000800 */
[----:B------:R-:W-:Y:S01]  /*5790*/  UMOV UR55, 0x1 ;  /* 0x0000000100377882 */ /* 0x000fe20000000000 */
[----:B------:R-:W-:Y:S01]  /*57a0*/  UMOV UR46, URZ ;  /* 0x000000ff002e7c82 */ /* 0x000fe20008000000 */
[----:B------:R-:W-:Y:S01]  /*57b0*/  UMOV UR53, URZ ;  /* 0x000000ff00357c82 */ /* 0x000fe20008000000 */
[----:B------:R-:W-:Y:S01]  /*57c0*/  UMOV UR52, URZ ;  /* 0x000000ff00347c82 */ /* 0x000fe20008000000 */
[----:B-1234-:R-:W-:-:S07]  /*57d0*/  IMAD.IADD R23, R0, 0x1, R23 ;  /* 0x0000000100177824 */ /* 0x01efce00078e0217 */
.L_x_126:
[C---:B------:R-:W-:Y:S02]  /*57e0*/  LEA R0, R59.reuse, UR44, 0x3 ;  /* 0x0000002c3b007c11 */ /* 0x040fe4000f8e18ff */
[----:B------:R-:W-:Y:S02]  /*57f0*/  SHF.L.U32 R2, R60, 0x1f, RZ ;  /* 0x0000001f3c027819 */ /* 0x000fe400000006ff */
[----:B------:R-:W-:Y:S02]  /*5800*/  LEA R4, R59, UR44, 0x4 ;  /* 0x0000002c3b047c11 */ /* 0x000fe4000f8e20ff */
[----:B------:R-:W1:Y:S02]  /*5810*/  SYNCS.PHASECHK.TRANS64.TRYWAIT P0, [R0+URZ+0x100], R2 ;  /* 0x00010002000075a7 */ /* 0x000e6400080011ff */
[----:B-1----:R-:W-:Y:S05]  /*5820*/  @!P0 BRA `(.L_x_96) ;  /* 0x0000003000908947 */ /* 0x002fea0003800000 */
.L_x_184:
[----:B------:R-:W-:Y:S01]  /*5830*/  R2UR UR7, R67 ;  /* 0x00000000430772ca */ /* 0x000fe200000e0000 */
[----:B------:R-:W2:Y:S01]  /*5840*/  LDS.128 R4, [R4+0x190] ;  /* 0x0001900004047984 */ /* 0x000ea20000000c00 */
[----:B-1----:R-:W-:Y:S01]  /*5850*/  VIADD R0, R0, 0x110 ;  /* 0x0000011000007836 */ /* 0x002fe20000000000 */
[----:B------:R-:W-:Y:S04]  /*5860*/  UISETP.GE.AND UP0, UPT, UR40, 0x1, UPT ;  /* 0x000000012800788c */ /* 0x000fe8000bf06270 */
[----:B------:R-:W-:Y:S01]  /*5870*/  PRMT R0, RZ, 0x654, R0 ;  /* 0x00000654ff007816 */ /* 0x000fe20000000000 */
[----:B------:R-:W-:Y:S01]  /*5880*/  @!PT LDS RZ, [RZ] ;  /* 0x00000000fffff984 */ /* 0x000fe20000000800 */
[----:B------:R-:W-:Y:S01]  /*5890*/  @!PT LDS RZ, [RZ] ;  /* 0x00000000fffff984 */ /* 0x000fe20000000800 */
[----:B------:R-:W-:Y:S01]  /*58a0*/  @!PT LDS RZ, [RZ] ;  /* 0x00000000fffff984 */ /* 0x000fe20000000800 */
[----:B------:R-:W-:Y:S01]  /*58b0*/  @!PT LDS RZ, [RZ] ;  /* 0x00000000fffff984 */ /* 0x000fe20000000800 */
[----:B------:R1:W-:Y:S06]  /*58c0*/  MEMBAR.ALL.CTA ;  /* 0x0000000000007992 */ /* 0x0003ec0000008000 */
[----:B-1----:R-:W1:Y:S02]  /*58d0*/  FENCE.VIEW.ASYNC.S ;  /* 0x00000000000073c6 */ /* 0x002e640000000000 */
[----:B-1----:R1:W-:Y:S01]  /*58e0*/  SYNCS.ARRIVE.TRANS64.RED.A1T0 RZ, [R0+URZ], RZ ;  /* 0x000000ff00ff79a7 */ /* 0x0023e200081004ff */
[----:B--2---:R-:W-:Y:S11]  /*58f0*/  LOP3.LUT P0, RZ, R6, 0x1, RZ, 0xc0, !PT ;  /* 0x0000000106ff7812 */ /* 0x004ff6000780c0ff */
[----:B------:R-:W-:Y:S02]  /*5900*/  @!UPT UIADD3 URZ, UPT, UPT, URZ, URZ, URZ ;  /* 0x000000fffffff290 */ /* 0x000fe4000fffe0ff */
[----:B------:R-:W-:Y:S01]  /*5910*/  VOTEU.ANY UP1, P0 ;  /* 0x0000000000ff7886 */ /* 0x000fe20000020100 */
[----:B------:R-:W-:Y:S01]  /*5920*/  PLOP3.LUT P0, PT, PT, PT, UP1, 0x80, 0x8 ;  /* 0x000000000008781c */ /* 0x000fe20003f0f018 */
[----:B------:R-:W-:Y:S06]  /*5930*/  UP2UR UR4, UPR, URZ, 0x2 ;  /* 0x00000002ff047883 */ /* 0x000fec0008000000 */
[----:B------:R-:W-:Y:S06]  /*5940*/  IMAD.U32 R69, RZ, RZ, UR4 ;  /* 0x00000004ff457e24 */ /* 0x000fec000f8e00ff */
[----:B------:R-:W-:Y:S02]  /*5950*/  @P0 SHF.R.U32.HI R2, RZ, 0x10, R5 ;  /* 0x00000010ff020819 */ /* 0x000fe40000011605 */
[----:B------:R-:W-:Y:S02]  /*5960*/  @P0 MOV R3, R4 ;  /* 0x0000000400030202 */ /* 0x000fe40000000f00 */
[----:B------:R-:W-:Y:S02]  /*5970*/  @P0 R2UR UR4, R2 ;  /* 0x00000000020402ca */ /* 0x000fe400000e0000 */
[----:B------:R-:W-:Y:S02]  /*5980*/  @P0 LOP3.LUT R4, R5, 0xffff, RZ, 0xc0, !PT ;  /* 0x0000ffff05040812 */ /* 0x000fe400078ec0ff */
[----:B------:R-:W-:Y:S02]  /*5990*/  @P0 R2UR UR6, R3 ;  /* 0x00000000030602ca */ /* 0x000fe400000e0000 */
[----:B------:R-:W-:Y:S07]  /*59a0*/  @P0 R2UR UR5, R4 ;  /* 0x00000000040502ca */ /* 0x000fee00000e0000 */
[----:B------:R-:W-:Y:S02]  /*59b0*/  @UP1 UMOV UR7, UR4 ;  /* 0x0000000400071c82 */ /* 0x000fe40008000000 */
[----:B------:R-:W-:Y:S02]  /*59c0*/  IMAD.U32 R67, RZ, RZ, UR7 ;  /* 0x00000007ff437e24 */ /* 0x000fe4000f8e00ff */
[----:B------:R-:W-:Y:S02]  /*59d0*/  @UP1 UMOV UR38, UR6 ;  /* 0x0000000600261c82 */ /* 0x000fe40008000000 */
[----:B------:R-:W-:Y:S01]  /*59e0*/  @UP1 UMOV UR37, UR5 ;  /* 0x0000000500251c82 */ /* 0x000fe20008000000 */
[----:B-1----:R-:W-:Y:S05]  /*59f0*/  BRA.U !UP0, `(.L_x_97) ;  /* 0x0000000108cc7547 */ /* 0x002fea000b800000 */
[----:B------:R-:W1:Y:S01]  /*5a00*/  LDCU UR12, c[0x0][0xb20] ;  /* 0x00016400ff0c77ac */ /* 0x000e620008000800 */
[----:B------:R-:W-:Y:S02]  /*5a10*/  UIMAD.WIDE.U32 UR4, UR62, UR59, URZ ;  /* 0x0000003b3e0472a5 */ /* 0x000fe4000f8e00ff */
[----:B------:R-:W-:Y:S02]  /*5a20*/  UIMAD.WIDE.U32 UR6, UR63, UR56, URZ ;  /* 0x000000383f0672a5 */ /* 0x000fe4000f8e00ff */
[----:B------:R-:W-:Y:S02]  /*5a30*/  UISETP.NE.AND UP0, UPT, UR58, 0x1, UPT ;  /* 0x000000013a00788c */ /* 0x000fe4000bf05270 */
[----:B------:R-:W-:Y:S02]  /*5a40*/  UIMAD.WIDE.U32 UR8, UR37, UR59, URZ ;  /* 0x0000003b250872a5 */ /* 0x000fe4000f8e00ff */
[----:B------:R-:W-:Y:S02]  /*5a50*/  UIMAD.WIDE.U32 UR10, UR38, UR56, URZ ;  /* 0x00000038260a72a5 */ /* 0x000fe4000f8e00ff */
[----:B------:R-:W-:Y:S02]  /*5a60*/  UISETP.NE.AND UP1, UPT, UR41, 0x1, UPT ;  /* 0x000000012900788c */ /* 0x000fe4000bf25270 */
[----:B------:R-:W-:Y:S01]  /*5a70*/  UISETP.NE.AND UP2, UPT, UR40, 0x1, UPT ;  /* 0x000000012800788c */ /* 0x000fe2000bf45270 */
[----:B------:R-:W-:Y:S02]  /*5a80*/  UMOV UR4, UR5 ;  /* 0x0000000500047c82 */ /* 0x000fe40008000000 */
[----:B-1----:R-:W-:Y:S03]  /*5a90*/  USHF.R.U32.HI UR5, URZ, UR12, UR4 ;  /* 0x0000000cff057299 */ /* 0x002fe60008011604 */
[----:B------:R-:W-:Y:S02]  /*5aa0*/  UMOV UR4, UR7 ;  /* 0x0000000700047c82 */ /* 0x000fe40008000000 */
[----:B------:R-:W-:Y:S02]  /*5ab0*/  USHF.R.U32.HI UR7, URZ, UR57, UR4 ;  /* 0x00000039ff077299 */ /* 0x000fe40008011604 */
[----:B------:R-:W-:Y:S02]  /*5ac0*/  USEL UR4, UR62, UR5, !UP0 ;  /* 0x000000053e047287 */ /* 0x000fe4000c000000 */
[----:B------:R-:W-:Y:S01]  /*5ad0*/  USEL UR7, UR63, UR7, !UP1 ;  /* 0x000000073f077287 */ /* 0x000fe2000c800000 */
[----:B------:R-:W-:Y:S01]  /*5ae0*/  UMOV UR5, UR9 ;  /* 0x0000000900057c82 */ /* 0x000fe20008000000 */
[----:B------:R-:W-:Y:S02]  /*5af0*/  UIMAD.WIDE.U32 UR8, UR4, UR42, URZ ;  /* 0x0000002a040872a5 */ /* 0x000fe4000f8e00ff */
[----:B------:R-:W-:Y:S03]  /*5b00*/  USHF.R.U32.HI UR6, URZ, UR12, UR5 ;  /* 0x0000000cff067299 */ /* 0x000fe60008011605 */
[----:B------:R-:W-:Y:S01]  /*5b10*/  UMOV UR5, UR11 ;  /* 0x0000000b00057c82 */ /* 0x000fe20008000000 */
[----:B------:R-:W-:Y:S02]  /*5b20*/  UIMAD.WIDE.U32 UR10, UR7, UR42, URZ ;  /* 0x0000002a070a72a5 */ /* 0x000fe4000f8e00ff */
[----:B------:R-:W-:Y:S02]  /*5b30*/  USHF.R.U32.HI UR12, URZ, UR57, UR5 ;  /* 0x00000039ff0c7299 */ /* 0x000fe40008011605 */
[----:B------:R-:W-:Y:S01]  /*5b40*/  USEL UR6, UR37, UR6, !UP0 ;  /* 0x0000000625067287 */ /* 0x000fe2000c000000 */
[----:B------:R-:W-:Y:S02]  /*5b50*/  UMOV UR5, UR9 ;  /* 0x0000000900057c82 */ /* 0x000fe40008000000 */
[----:B------:R-:W-:Y:S01]  /*5b60*/  UMOV UR10, UR11 ;  /* 0x0000000b000a7c82 */ /* 0x000fe20008000000 */
[----:B------:R-:W-:Y:S02]  /*5b70*/  @UP2 USHF.R.U32.HI UR4, URZ, UR43, UR5 ;  /* 0x0000002bff042299 */ /* 0x000fe40008011605 */
[----:B------:R-:W-:Y:S02]  /*5b80*/  @UP2 USHF.R.U32.HI UR7, URZ, UR43, UR10 ;  /* 0x0000002bff072299 */ /* 0x000fe4000801160a */
[----:B------:R-:W-:Y:S02]  /*5b90*/  UIMAD UR4, UR40, UR4, URZ ;  /* 0x00000004280472a4 */ /* 0x000fe4000f8e02ff */
[----:B------:R-:W-:Y:S02]  /*5ba0*/  UIMAD.WIDE.U32 UR10, UR6, UR42, URZ ;  /* 0x0000002a060a72a5 */ /* 0x000fe4000f8e00ff */
[----:B------:R-:W-:Y:S02]  /*5bb0*/  USEL UR5, UR38, UR12, !UP1 ;  /* 0x0000000c26057287 */ /* 0x000fe4000c800000 */
[----:B------:R-:W-:Y:S02]  /*5bc0*/  UIMAD UR8, UR40, UR7, URZ ;  /* 0x00000007280872a4 */ /* 0x000fe4000f8e02ff */
[----:B------:R-:W-:Y:S03]  /*5bd0*/  UISETP.GE.AND UP0, UPT, UR6, UR4, UPT ;  /* 0x000000040600728c */ /* 0x000fe6000bf06270 */
[----:B------:R-:W-:Y:S01]  /*5be0*/  UMOV UR4, UR11 ;  /* 0x0000000b00047c82 */ /* 0x000fe20008000000 */
[----:B------:R-:W-:Y:S02]  /*5bf0*/  UISETP.GE.OR UP0, UPT, UR5, UR8, UP0 ;  /* 0x000000080500728c */ /* 0x000fe40008706670 */
[----:B------:R-:W-:Y:S02]  /*5c00*/  USHF.R.U32.HI UR4, URZ, UR43, UR4 ;  /* 0x0000002bff047299 */ /* 0x000fe40008011604 */
[----:B------:R-:W-:Y:S02]  /*5c10*/  UIMAD.WIDE.U32 UR8, UR5, UR42, URZ ;  /* 0x0000002a050872a5 */ /* 0x000fe4000f8e00ff */
[----:B------:R-:W-:Y:S02]  /*5c20*/  USEL UR11, UR6, UR4, !UP2 ;  /* 0x00000004060b7287 */ /* 0x000fe4000d000000 */
[----:B------:R-:W-:Y:S02]  /*5c30*/  UIADD3 UR8, UPT, UPT, -UR5, URZ, URZ ;  /* 0x000000ff05087290 */ /* 0x000fe4000fffe1ff */
[----:B------:R-:W-:Y:S01]  /*5c40*/  UIADD3 UR10, UPT, UPT, -UR11, URZ, URZ ;  /* 0x000000ff0b0a7290 */ /* 0x000fe2000fffe1ff */
[----:B------:R-:W-:Y:S01]  /*5c50*/  @!UP0 UMOV UR4, UR9 ;  /* 0x0000000900048c82 */ /* 0x000fe20008000000 */
[----:B------:R-:W-:Y:S02]  /*5c60*/  UIADD3 UR9, UPT, UPT, -UR6, URZ, URZ ;  /* 0x000000ff06097290 */ /* 0x000fe4000fffe1ff */
[----:B------:R-:W-:Y:S02]  /*5c70*/  @!UP0 USHF.R.U32.HI UR4, URZ, UR43, UR4 ;  /* 0x0000002bff048299 */ /* 0x000fe40008011604 */
[----:B------:R-:W-:Y:S02]  /*5c80*/  UIMAD UR10, UR40, UR10, UR6 ;  /* 0x0000000a280a72a4 */ /* 0x000fe4000f8e0206 */
[----:B------:R-:W-:Y:S04]  /*5c90*/  @!UP0 USEL UR4, UR5, UR4, !UP2 ;  /* 0x0000000405048287 */ /* 0x000fe8000d000000 */
[----:B------:R-:W-:Y:S02]  /*5ca0*/  @!UP0 UIMAD UR10, UR7, UR10, UR4 ;  /* 0x0000000a070a82a4 */ /* 0x000fe4000f8e0204 */
[----:B------:R-:W-:Y:S02]  /*5cb0*/  @!UP0 UIADD3 UR11, UPT, UPT, UR11, -UR4, URZ ;  /* 0x800000040b0b8290 */ /* 0x000fe4000fffe0ff */
[----:B------:R-:W-:Y:S02]  /*5cc0*/  UIMAD UR7, UR41, UR8, UR38 ;  /* 0x00000008290772a4 */ /* 0x000fe4000f8e0226 */
[----:B------:R-:W-:Y:S02]  /*5cd0*/  @!UP0 UIMAD UR6, UR11, UR40, UR5 ;  /* 0x000000280b0682a4 */ /* 0x000fe4000f8e0205 */
[----:B------:R-:W-:Y:S01]  /*5ce0*/  UIMAD UR4, UR58, UR9, UR37 ;  /* 0x000000093a0472a4 */ /* 0x000fe2000f8e0225 */
[----:B------:R-:W-:Y:S02]  /*5cf0*/  @!UP0 UMOV UR5, UR10 ;  /* 0x0000000a00058c82 */ /* 0x000fe40008000000 */
[----:B------:R-:W-:Y:S02]  /*5d00*/  UIMAD UR38, UR5, UR41, UR7 ;  /* 0x00000029052672a4 */ /* 0x000fe4000f8e0207 */
[----:B------:R-:W-:Y:S11]  /*5d10*/  UIMAD UR37, UR6, UR58, UR4 ;  /* 0x0000003a062572a4 */ /* 0x000ff6000f8e0204 */
[----:B------:R-:W-:Y:S01]  /*5d20*/  @!UPT UIADD3 URZ, UPT, UPT, URZ, URZ, URZ ;  /* 0x000000fffffff290 */ /* 0x000fe2000fffe0ff */
.L_x_97:
[----:B------:R-:W-:Y:S01]  /*5d30*/  UISETP.NE.AND UP0, UPT, UR39, 0x1, UPT ;  /* 0x000000012700788c */ /* 0x000fe2000bf05270 */
[----:B------:R-:W-:Y:S01]  /*5d40*/  R2UR UR11, R68 ;  /* 0x00000000440b72ca */ /* 0x000fe200000e0000 */
[----:B------:R-:W-:Y:S01]  /*5d50*/  USHF.L.U32 UR50, UR26, 0x6, URZ ;  /* 0x000000061a327899 */ /* 0x000fe200080006ff */
[----:B------:R-:W-:Y:S01]  /*5d60*/  IADD3 R59, PT, PT, R59, 0x1, RZ ;  /* 0x000000013b3b7810 */ /* 0x000fe20007ffe0ff */
[----:B------:R-:W-:Y:S07]  /*5d70*/  USHF.L.U32 UR49, UR30, 0x6, URZ ;  /* 0x000000061e317899 */ /* 0x000fee00080006ff */
[----:B------:R-:W1:Y:S01]  /*5d80*/  @!UP0 LDCU.128 UR12, c[0x0][0xb10] ;  /* 0x00016200ff0c87ac */ /* 0x000e620008000c00 */
[----:B------:R-:W2:Y:S01]  /*5d90*/  @!UP0 LDCU UR5, c[0x0][0xb0c] ;  /* 0x00016180ff0587ac */ /* 0x000ea20008000800 */
[----:B------:R-:W3:Y:S01]  /*5da0*/  @!UP0 LDCU UR10, c[0x0][0xb20] ;  /* 0x00016400ff0a87ac */ /* 0x000ee20008000800 */
[----:B-1----:R-:W-:Y:S02]  /*5db0*/  UIMAD.WIDE.U32 UR8, UR38, UR12, URZ ;  /* 0x0000000c260872a5 */ /* 0x002fe4000f8e00ff */
[----:B------:R-:W-:Y:S02]  /*5dc0*/  UIMAD.WIDE.U32 UR6, UR37, UR15, URZ ;  /* 0x0000000f250672a5 */ /* 0x000fe4000f8e00ff */
[----:B------:R-:W-:Y:S03]  /*5dd0*/  @!UP0 UISETP.NE.AND UP1, UPT, UR14, 0x1, UPT ;  /* 0x000000010e00888c */ /* 0x000fe6000bf25270 */
[----:B------:R-:W-:Y:S01]  /*5de0*/  @!UP0 UMOV UR4, UR9 ;  /* 0x0000000900048c82 */ /* 0x000fe20008000000 */
[----:B--2---:R-:W-:Y:S02]  /*5df0*/  @!UP0 UISETP.NE.AND UP2, UPT, UR5, 0x1, UPT ;  /* 0x000000010500888c */ /* 0x004fe4000bf45270 */
[----:B------:R-:W-:Y:S01]  /*5e00*/  @!UP0 USHF.R.U32.HI UR4, URZ, UR13, UR4 ;  /* 0x0000000dff048299 */ /* 0x000fe20008011604 */
[----:B------:R-:W-:Y:S02]  /*5e10*/  @!UP0 UMOV UR6, UR7 ;  /* 0x0000000700068c82 */ /* 0x000fe40008000000 */
[----:B---3--:R-:W-:Y:S02]  /*5e20*/  @!UP0 USHF.R.U32.HI UR6, URZ, UR10, UR6 ;  /* 0x0000000aff068299 */ /* 0x008fe40008011606 */
[----:B------:R-:W-:Y:S02]  /*5e30*/  @!UP0 USEL UR7, UR38, UR4, !UP2 ;  /* 0x0000000426078287 */ /* 0x000fe4000d000000 */
[----:B------:R-:W-:Y:S04]  /*5e40*/  @!UP0 USEL UR6, UR37, UR6, !UP1 ;  /* 0x0000000625068287 */ /* 0x000fe8000c800000 */
[----:B------:R-:W-:Y:S02]  /*5e50*/  @!UP0 UIADD3 UR4, UPT, UPT, -UR7, UR6, URZ ;  /* 0x0000000607048290 */ /* 0x000fe4000fffe1ff */
[----:B------:R-:W-:Y:S02]  /*5e60*/  @!UP0 UIADD3 UR6, UPT, UPT, UR7, -UR6, URZ ;  /* 0x8000000607068290 */ /* 0x000fe4000fffe0ff */
[----:B------:R-:W-:Y:S02]  /*5e70*/  @!UP0 UIMAD UR38, UR4, UR5, UR38 ;  /* 0x00000005042682a4 */ /* 0x000fe4000f8e0226 */
[----:B------:R-:W-:Y:S02]  /*5e80*/  @!UP0 UIMAD UR37, UR6, UR14, UR37 ;  /* 0x0000000e062582a4 */ /* 0x000fe4000f8e0225 */
[----:B------:R-:W-:Y:S09]  /*5e90*/  ULOP3.LUT UP0, URZ, UR11, 0x3f0, URZ, 0xc0, !UPT ;  /* 0x000003f00bff7892 */ /* 0x000ff2000f80c0ff */
[----:B------:R-:W-:Y:S05]  /*5ea0*/  BRA.U !UP0, `(.L_x_98) ;  /* 0x00000001087c7547 */ /* 0x000fea000b800000 */
[----:B------:R-:W1:Y:S01]  /*5eb0*/  LDCU.64 UR8, c[0x4][0x80] ;  /* 0x01001000ff0877ac */ /* 0x000e620008000a00 */
[----:B------:R-:W-:Y:S01]  /*5ec0*/  MOV R2, 0x0 ;  /* 0x0000000000027802 */ /* 0x000fe20000000f00 */
[----:B------:R-:W-:Y:S02]  /*5ed0*/  HFMA2 R12, -RZ, RZ, 0, 5.9604644775390625e-08 ;  /* 0x00000001ff0c7431 */ /* 0x000fe400000001ff */
[----:B------:R-:W-:Y:S01]  /*5ee0*/  IMAD.MOV.U32 R8, RZ, RZ, 0x70 ;  /* 0x00000070ff087424 */ /* 0x000fe200078e00ff */
[----:B------:R2:W3:Y:S01]  /*5ef0*/  LDC.64 R14, c[0x4][R2] ;  /* 0x01000000020e7b82 */ /* 0x0004e20000000a00 */
[----:B------:R-:W4:Y:S01]  /*5f00*/  LDCU.64 UR6, c[0x4][0x88] ;  /* 0x01001100ff0677ac */ /* 0x000f220008000a00 */
[----:B------:R-:W-:Y:S01]  /*5f10*/  IMAD.MOV.U32 R13, RZ, RZ, RZ ;  /* 0x000000ffff0d7224 */ /* 0x000fe200078e00ff */
[----:B------:R-:W2:Y:S01]  /*5f20*/  LDCU.64 UR4, c[0x4][0x8] ;  /* 0x01000100ff0477ac */ /* 0x000ea20008000a00 */
[----:B-1----:R-:W-:Y:S01]  /*5f30*/  MOV R5, UR9 ;  /* 0x0000000900057c02 */ /* 0x002fe20008000f00 */
[----:B------:R-:W-:Y:S01]  /*5f40*/  IMAD.U32 R4, RZ, RZ, UR8 ;  /* 0x00000008ff047e24 */ /* 0x000fe2000f8e00ff */
[----:B----4-:R-:W-:Y:S01]  /*5f50*/  MOV R7, UR7 ;  /* 0x0000000700077c02 */ /* 0x010fe20008000f00 */
[----:B------:R-:W-:Y:S01]  /*5f60*/  IMAD.U32 R6, RZ, RZ, UR6 ;  /* 0x00000006ff067e24 */ /* 0x000fe2000f8e00ff */
[----:B--2---:R-:W-:Y:S01]  /*5f70*/  MOV R11, UR5 ;  /* 0x00000005000b7c02 */ /* 0x004fe20008000f00 */
[----:B------:R-:W-:Y:S02]  /*5f80*/  IMAD.U32 R10, RZ, RZ, UR4 ;  /* 0x00000004ff0a7e24 */ /* 0x000fe4000f8e00ff */
[----:B------:R-:W-:Y:S07]  /*5f90*/  LEPC R20, `(.L_x_99) ;  /* 0x000000001014794e */ /* 0x000fee0000000000 */
[----:B---3-5:R-:W-:Y:S05]  /*5fa0*/  CALL.ABS.NOINC R14 ;  /* 0x000000000e007343 */ /* 0x028fea0003c00000 */
.L_x_99:
[----:B------:R-:W1:Y:S01]  /*5fb0*/  LDCU.64 UR8, c[0x4][0x80] ;  /* 0x01001000ff0877ac */ /* 0x000e620008000a00 */
[----:B------:R-:W2:Y:S01]  /*5fc0*/  LDC.64 R2, c[0x4][R2] ;  /* 0x0100000002027b82 */ /* 0x000ea20000000a00 */
[----:B------:R-:W-:Y:S02]  /*5fd0*/  HFMA2 R12, -RZ, RZ, 0, 5.9604644775390625e-08 ;  /* 0x00000001ff0c7431 */ /* 0x000fe400000001ff */
[----:B------:R-:W-:Y:S02]  /*5fe0*/  IMAD.MOV.U32 R8, RZ, RZ, 0x70 ;  /* 0x00000070ff087424 */ /* 0x000fe400078e00ff */
[----:B------:R-:W-:Y:S01]  /*5ff0*/  IMAD.MOV.U32 R13, RZ, RZ, RZ ;  /* 0x000000ffff0d7224 */ /* 0x000fe200078e00ff */
[----:B------:R-:W3:Y:S01]  /*6000*/  LDCU.64 UR6, c[0x4][0x88] ;  /* 0x01001100ff0677ac */ /* 0x000ee20008000a00 */
[----:B------:R-:W4:Y:S01]  /*6010*/  LDCU.64 UR4, c[0x4][0x8] ;  /* 0x01000100ff0477ac */ /* 0x000f220008000a00 */
[----:B-1----:R-:W-:Y:S02]  /*6020*/  MOV R4, UR8 ;  /* 0x0000000800047c02 */ /* 0x002fe40008000f00 */
[----:B------:R-:W-:Y:S02]  /*6030*/  MOV R5, UR9 ;  /* 0x0000000900057c02 */ /* 0x000fe40008000f00 */
[----:B---3--:R-:W-:Y:S01]  /*6040*/  MOV R7, UR7 ;  /* 0x0000000700077c02 */ /* 0x008fe20008000f00 */
[----:B------:R-:W-:Y:S01]  /*6050*/  IMAD.U32 R6, RZ, RZ, UR6 ;  /* 0x00000006ff067e24 */ /* 0x000fe2000f8e00ff */
[----:B----4-:R-:W-:Y:S01]  /*6060*/  MOV R11, UR5 ;  /* 0x00000005000b7c02 */ /* 0x010fe20008000f00 */
[----:B------:R-:W-:Y:S02]  /*6070*/  IMAD.U32 R10, RZ, RZ, UR4 ;  /* 0x00000004ff0a7e24 */ /* 0x000fe4000f8e00ff */
[----:B------:R-:W-:Y:S07]  /*6080*/  LEPC R20, `(.L_x_98) ;  /* 0x000000001014794e */ /* 0x000fee0000000000 */
[----:B--2---:R-:W-:Y:S05]  /*6090*/  CALL.ABS.NOINC R2 ;  /* 0x0000000002007343 */ /* 0x004fea0003c00000 */
.L_x_98:
[----:B------:R-:W-:Y:S02]  /*60a0*/  R2UR UR6, R57 ;  /* 0x00000000390672ca */ /* 0x000fe400000e0000 */
[----:B------:R-:W-:Y:S02]  /*60b0*/  R2UR UR5, R66 ;  /* 0x00000000420572ca */ /* 0x000fe400000e0000 */
[----:B------:R-:W-:Y:S02]  /*60c0*/  R2UR UR4, R65 ;  /* 0x00000000410472ca */ /* 0x000fe400000e0000 */
[----:B------:R-:W-:Y:S02]  /*60d0*/  ISETP.NE.U32.AND P4, PT, R50, RZ, PT ;  /* 0x000000ff3200720c */ /* 0x000fe40003f85070 */
[----:B------:R-:W-:Y:S02]  /*60e0*/  ISETP.NE.U32.AND P2, PT, RZ, UR60, PT ;  /* 0x0000003cff007c0c */ /* 0x000fe4000bf45070 */
[----:B------:R-:W-:Y:S02]  /*60f0*/  ISETP.NE.AND.EX P4, PT, R51, RZ, PT, P4 ;  /* 0x000000ff3300720c */ /* 0x000fe40003f85340 */
[----:B------:R-:W-:Y:S01]  /*6100*/  ISETP.NE.AND.EX P2, PT, RZ, UR61, PT, P2 ;  /* 0x0000003dff007c0c */ /* 0x000fe2000bf45320 */
[----:B------:R-:W-:Y:S02]  /*6110*/  UISETP.NE.AND UP2, UPT, UR6, URZ, UPT ;  /* 0x000000ff0600728c */ /* 0x000fe4000bf45270 */
[----:B------:R-:W-:Y:S04]  /*6120*/  UISETP.NE.U32.AND UP0, UPT, UR5, URZ, UPT ;  /* 0x000000ff0500728c */ /* 0x000fe8000bf05070 */
[----:B------:R-:W-:Y:S01]  /*6130*/  UISETP.NE.AND.EX UP1, UPT, UR4, URZ, UPT, UP0 ;  /* 0x000000ff0400728c */ /* 0x000fe2000bf25300 */
[----:B------:R-:W-:Y:S01]  /*6140*/  PLOP3.LUT P1, PT, PT, PT, UP2, 0x80, 0x8 ;  /* 0x000000000008781c */ /* 0x000fe20003f2f028 */
[----:B------:R-:W-:Y:S03]  /*6150*/  UPLOP3.LUT UP0, UPT, UPT, UPT, UPT, 0x40, 0x4 ;  /* 0x000000000004789c */ /* 0x000fe60003f0e870 */
[----:B------:R-:W-:Y:S06]  /*6160*/  @UP2 UPLOP3.LUT UP0, UPT, UPT, UPT, UP1, 0x80, 0x8 ;  /* 0x000000000008289c */ /* 0x000fec0003f0f010 */
[----:B------:R-:W-:Y:S01]  /*6170*/  PLOP3.LUT P0, PT, PT, PT, UP0, 0x80, 0x8 ;  /* 0x000000000008781c */ /* 0x000fe20003f0f008 */
[----:B------:R-:W-:Y:S01]  /*6180*/  @!UPT UIADD3 URZ, UPT, UPT, URZ, URZ, URZ ;  /* 0x000000fffffff290 */ /* 0x000fe2000fffe0ff */
[----:B------:R-:W-:Y:S11]  /*6190*/  BRA.U !UP1, `(.L_x_100) ;  /* 0x0000000109407547 */ /* 0x000ff6000b800000 */
[----:B------:R-:W-:Y:S01]  /*61a0*/  UISETP.NE.U32.AND UP0, UPT, UR60, URZ, UPT ;  /* 0x000000ff3c00728c */ /* 0x000fe2000bf05070 */
[----:B------:R-:W-:Y:S01]  /*61b0*/  R2UR UR6, R66 ;  /* 0x00000000420672ca */ /* 0x000fe200000e0000 */
[----:B------:R-:W1:Y:S01]  /*61c0*/  LDCU.64 UR8, c[0x0][0x358] ;  /* 0x00006b00ff0877ac */ /* 0x000e620008000a00 */
[----:B------:R-:W-:Y:S02]  /*61d0*/  HFMA2 R53, -RZ, RZ, 0, 5.9604644775390625e-08 ;  /* 0x00000001ff357431 */ /* 0x000fe400000001ff */
[----:B------:R-:W-:Y:S01]  /*61e0*/  IMAD.MOV.U32 R0, RZ, RZ, 0x1 ;  /* 0x00000001ff007424 */ /* 0x000fe200078e00ff */
[----:B------:R-:W-:Y:S06]  /*61f0*/  UISETP.NE.AND.EX UP0, UPT, UR61, URZ, UPT, UP0 ;  /* 0x000000ff3d00728c */ /* 0x000fec000bf05300 */
[----:B------:R-:W-:Y:S05]  /*6200*/  PLOP3.LUT P3, PT, PT, PT, UP0, 0x80, 0x8 ;  /* 0x000000000008781c */ /* 0x000fea0003f6f008 */
[----:B------:R-:W2:Y:S01]  /*6210*/  @UP0 LDCU.64 UR4, c[0x0][0x888] ;  /* 0x00011100ff0407ac */ /* 0x000ea20008000a00 */
[----:B------:R-:W-:Y:S07]  /*6220*/  @UP0 UIMAD UR6, UR36, UR6, URZ ;  /* 0x00000006240602a4 */ /* 0x000fee000f8e02ff */
[----:B------:R-:W-:Y:S01]  /*6230*/  @!P3 PRMT R53, R0, 0x7610, R53 ;  /* 0x000076100035b816 */ /* 0x000fe20000000035 */
[----:B--2---:R-:W-:Y:S06]  /*6240*/  @UP0 UIMAD.WIDE UR4, UR6, 0x4, UR4 ;  /* 0x00000004060408a5 */ /* 0x004fec000f8e0204 */
[----:B-----5:R-:W-:Y:S02]  /*6250*/  IMAD.U32 R26, RZ, RZ, UR4 ;  /* 0x00000004ff1a7e24 */ /* 0x020fe4000f8e00ff */
[----:B------:R-:W-:Y:S03]  /*6260*/  IMAD.U32 R27, RZ, RZ, UR5 ;  /* 0x00000005ff1b7e24 */ /* 0x000fe6000f8e00ff */
[----:B------:R-:W2:Y:S02]  /*6270*/  @!UP0 LDCU UR4, c[0x0][0x880] ;  /* 0x00011000ff0487ac */ /* 0x000ea40008000800 */
[----:B-1----:R1:W5:Y:S02]  /*6280*/  @P3 LDG.E R26, desc[UR8][R26.64] ;  /* 0x000000081a1a3981 */ /* 0x002364000c1e1900 */
[----:B-12---:R-:W-:Y:S02]  /*6290*/  @!P3 MOV R26, UR4 ;  /* 0x00000004001abc02 */ /* 0x006fe40008000f00 */
.L_x_100:
[----:B------:R-:W-:Y:S05]  /*62a0*/  @!P4 BRA `(.L_x_101) ;  /* 0x000000000024c947 */ /* 0x000fea0003800000 */
[----:B------:R-:W-:Y:S01]  /*62b0*/  ISETP.NE.U32.AND P3, PT, R48, RZ, PT ;  /* 0x000000ff3000720c */ /* 0x000fe20003f65070 */
[----:B------:R-:W1:Y:S03]  /*62c0*/  LDCU.64 UR4, c[0x0][0x358] ;  /* 0x00006b00ff0477ac */ /* 0x000e660008000a00 */
[----:B------:R-:W-:Y:S11]  /*62d0*/  ISETP.NE.AND.EX P3, PT, R49, RZ, PT, P3 ;  /* 0x000000ff3100720c */ /* 0x000ff60003f65330 */
[----:B------:R-:W-:Y:S02]  /*62e0*/  @!UPT UIADD3 URZ, UPT, UPT, URZ, URZ, URZ ;  /* 0x000000fffffff290 */ /* 0x000fe4000fffe0ff */
[----:B------:R-:W2:Y:S01]  /*62f0*/  @P3 LDC.64 R2, c[0x0][0x8a8] ;  /* 0x00022a00ff023b82 */ /* 0x000ea20000000a00 */
[----:B------:R-:W-:Y:S04]  /*6300*/  @P3 IMAD R0, R50, UR36, RZ ;  /* 0x0000002432003c24 */ /* 0x000fe8000f8e02ff */
[----:B--2---:R-:W-:Y:S05]  /*6310*/  @P3 IMAD.WIDE R2, R0, 0x4, R2 ;  /* 0x0000000400023825 */ /* 0x004fea00078e0202 */
[----:B-1---5:R1:W5:Y:S02]  /*6320*/  @P3 LDG.E R24, desc[UR4][R2.64] ;  /* 0x0000000402183981 */ /* 0x022364000c1e1900 */
[----:B-1----:R-:W2:Y:S02]  /*6330*/  @!P3 LDC R24, c[0x0][0x8a0] ;  /* 0x00022800ff18bb82 */ /* 0x002ea40000000800 */
.L_x_101:
[----:B-----5:R-:W-:Y:S01]  /*6340*/  FSETP.NEU.AND P3, PT, R26, RZ, PT ;  /* 0x000000ff1a00720b */ /* 0x020fe20003f6d000 */
[----:B------:R-:W-:Y:S01]  /*6350*/  IMAD.U32 R2, RZ, RZ, UR46 ;  /* 0x0000002eff027e24 */ /* 0x000fe2000f8e00ff */
[----:B------:R-:W-:Y:S01]  /*6360*/  SEL R5, RZ, 0xffffffff, P2 ;  /* 0xffffffffff057807 */ /* 0x000fe20001000000 */
[----:B------:R-:W-:Y:S01]  /*6370*/  ULOP3.LUT UR4, UR55, 0x1, URZ, 0x3c, !UPT ;  /* 0x0000000137047892 */ /* 0x000fe2000f8e3cff */
[----:B------:R-:W-:Y:S01]  /*6380*/  @P1 LOP3.LUT P2, RZ, R53, 0xff, RZ, 0xc0, !PT ;  /* 0x000000ff35ff1812 */ /* 0x000fe2000784c0ff */
[----:B------:R-:W-:Y:S01]  /*6390*/  BSSY B1, `(.L_x_102) ;  /* 0x000004b000017945 */ /* 0x000fe20003800000 */
[----:B------:R-:W-:Y:S01]  /*63a0*/  @P1 SEL R0, RZ, 0xffffffff, P3 ;  /* 0xffffffffff001807 */ /* 0x000fe20001800000 */
[----:B------:R-:W-:Y:S01]  /*63b0*/  IMAD.MOV.U32 R76, RZ, RZ, 0x1 ;  /* 0x00000001ff4c7424 */ /* 0x000fe200078e00ff */
[----:B------:R-:W-:Y:S01]  /*63c0*/  LEA R2, R2, UR44, 0x3 ;  /* 0x0000002c02027c11 */ /* 0x000fe2000f8e18ff */
[----:B------:R-:W-:Y:S01]  /*63d0*/  IMAD.U32 R74, RZ, RZ, UR4 ;  /* 0x00000004ff4a7e24 */ /* 0x000fe2000f8e00ff */
[----:B------:R-:W-:Y:S01]  /*63e0*/  @P0 SEL R0, R5, R0, !P2 ;  /* 0x0000000005000207 */ /* 0x000fe20005000000 */
[----:B------:R-:W-:Y:S01]  /*63f0*/  IMAD.U32 R75, RZ, RZ, UR46 ;  /* 0x0000002eff4b7e24 */ /* 0x000fe2000f8e00ff */
[----:B------:R-:W-:Y:S02]  /*6400*/  LEA R71, R22, UR44, 0x3 ;  /* 0x0000002c16477c11 */ /* 0x000fe4000f8e18ff */
[----:B------:R-:W-:Y:S02]  /*6410*/  CS2R R38, SRZ ;  /* 0x0000000000267805 */ /* 0x000fe4000001ff00 */
[----:B------:R-:W-:Y:S02]  /*6420*/  @P1 LOP3.LUT R0, R0, 0x1, RZ, 0xc0, !PT ;  /* 0x0000000100001812 */ /* 0x000fe400078ec0ff */
[----:B------:R-:W-:Y:S02]  /*6430*/  CS2R R36, SRZ ;  /* 0x0000000000247805 */ /* 0x000fe4000001ff00 */
[----:B------:R-:W-:Y:S02]  /*6440*/  SHF.L.U32 R3, R61, 0x1f, RZ ;  /* 0x0000001f3d037819 */ /* 0x000fe400000006ff */
[----:B------:R-:W-:Y:S02]  /*6450*/  CS2R R34, SRZ ;  /* 0x0000000000227805 */ /* 0x000fe4000001ff00 */
[----:B------:R-:W-:Y:S02]  /*6460*/  ISETP.NE.U32.OR P5, PT, R0, 0x1, !P1 ;  /* 0x000000010000780c */ /* 0x000fe40004fa5470 */
[----:B------:R-:W-:Y:S02]  /*6470*/  CS2R R32, SRZ ;  /* 0x0000000000207805 */ /* 0x000fe4000001ff00 */
[----:B------:R-:W-:Y:S02]  /*6480*/  PLOP3.LUT P2, PT, PT, PT, UP1, 0x80, 0x8 ;  /* 0x000000000008781c */ /* 0x000fe40003f4f018 */
[----:B------:R-:W-:Y:S02]  /*6490*/  CS2R R42, SRZ ;  /* 0x00000000002a7805 */ /* 0x000fe4000001ff00 */
[----:B------:R-:W-:Y:S02]  /*64a0*/  LEA.HI R25, R22, R22, RZ, 0x1 ;  /* 0x0000001616197211 */ /* 0x000fe400078f08ff */
[----:B------:R-:W-:Y:S02]  /*64b0*/  CS2R R40, SRZ ;  /* 0x0000000000287805 */ /* 0x000fe4000001ff00 */
[----:B------:R-:W-:Y:S02]  /*64c0*/  LOP3.LUT P4, R58, R53, 0xff, RZ, 0xc0, !PT ;  /* 0x000000ff353a7812 */ /* 0x000fe4000788c0ff */
[----:B------:R-:W-:Y:S02]  /*64d0*/  CS2R R46, SRZ ;  /* 0x00000000002e7805 */ /* 0x000fe4000001ff00 */
[----:B------:R-:W-:Y:S02]  /*64e0*/  SEL R4, RZ, 0xffffffff, P3 ;  /* 0xffffffffff047807 */ /* 0x000fe40001800000 */
[----:B------:R-:W-:Y:S02]  /*64f0*/  CS2R R44, SRZ ;  /* 0x00000000002c7805 */ /* 0x000fe4000001ff00 */
[----:B------:R-:W-:Y:S02]  /*6500*/  P2R R70, PR, RZ, 0x20 ;  /* 0x00000020ff467803 */ /* 0x000fe40000000000 */
[----:B------:R-:W-:Y:S02]  /*6510*/  @P5 SHF.L.U32 R0, R74, 0x1f, RZ ;  /* 0x0000001f4a005819 */ /* 0x000fe400000006ff */
[----:B------:R-:W-:Y:S02]  /*6520*/  @P2 SEL R4, R5, R4, !P4 ;  /* 0x0000000405042207 */ /* 0x000fe40006000000 */
[----:B------:R1:W3:Y:S02]  /*6530*/  @P5 SYNCS.PHASECHK.TRANS64.TRYWAIT P1, [R2+URZ+0xc0], R0 ;  /* 0x0000c000020055a7 */ /* 0x0002e400080211ff */
[----:B------:R-:W-:Y:S04]  /*6540*/  LOP3.LUT R4, R4, 0x1, RZ, 0xc0, !PT ;  /* 0x0000000104047812 */ /* 0x000fe800078ec0ff */
[----:B------:R-:W-:Y:S04]  /*6550*/  ISETP.NE.U32.AND P2, PT, R4, 0x1, PT ;  /* 0x000000010400780c */ /* 0x000fe80003f45070 */
[----:B------:R-:W-:Y:S01]  /*6560*/  P2R R77, PR, RZ, 0x4 ;  /* 0x00000004ff4d7803 */ /* 0x000fe20000000000 */
[----:B------:R4:W2:Y:S01]  /*6570*/  SYNCS.PHASECHK.TRANS64.TRYWAIT P0, [R71+URZ+0x120], R3 ;  /* 0x00012003470075a7 */ /* 0x0008a200080011ff */
[C---:B-1----:R-:W-:Y:S01]  /*6580*/  IMAD.SHL.U32 R0, R25.reuse, 0x20, RZ ;  /* 0x0000002019007824 */ /* 0x042fe200078e00ff */
[----:B------:R-:W-:Y:S04]  /*6590*/  LOP3.LUT R25, R25, 0xffe, RZ, 0xc0, !PT ;  /* 0x00000ffe19197812 */ /* 0x000fe800078ec0ff */
[----:B------:R-:W-:Y:S01]  /*65a0*/  LOP3.LUT R0, R0, 0xffffffc0, RZ, 0xc0, !PT ;  /* 0xffffffc000007812 */ /* 0x000fe200078ec0ff */
[----:B------:R-:W-:Y:S04]  /*65b0*/  IMAD.IADD R25, R22, 0x1, -R25 ;  /* 0x0000000116197824 */ /* 0x000fe800078e0a19 */
[----:B------:R-:W-:Y:S04]  /*65c0*/  IMAD.IADD R0, R23, 0x1, R0 ;  /* 0x0000000117007824 */ /* 0x000fe800078e0200 */
[----:B------:R-:W-:Y:S01]  /*65d0*/  IMAD R25, R25, 0x100000, R0 ;  /* 0x0010000019197824 */ /* 0x000fe200078e0200 */
[----:B---3--:R-:W-:Y:S01]  /*65e0*/  @P5 SEL R76, RZ, 0x1, !P1 ;  /* 0x00000001ff4c5807 */ /* 0x008fe20004800000 */
[----:B----4-:R-:W-:Y:S06]  /*65f0*/  @!P5 BRA `(.L_x_103) ;  /* 0x000000000090d947 */ /* 0x010fec0003800000 */
[----:B------:R-:W-:Y:S01]  /*6600*/  HFMA2 R43, -RZ, RZ, 0, 0 ;  /* 0x00000000ff2b7431 */ /* 0x000fe200000001ff */
[----:B------:R-:W-:Y:S01]  /*6610*/  ISETP.NE.AND P1, PT, R76, RZ, PT ;  /* 0x000000ff4c00720c */ /* 0x000fe20003f25270 */
[----:B------:R-:W-:Y:S01]  /*6620*/  IMAD.U32 R5, RZ, RZ, UR46 ;  /* 0x0000002eff057e24 */ /* 0x000fe2000f8e00ff */
[----:B------:R-:W-:Y:S11]  /*6630*/  BSSY B0, `(.L_x_104) ;  /* 0x0000005000007945 */ /* 0x000ff60003800000 */
[----:B------:R-:W-:Y:S05]  /*6640*/  @P1 BRA `(.L_x_105) ;  /* 0x00000000000c1947 */ /* 0x000fea0003800000 */
[----:B------:R-:W-:Y:S04]  /*6650*/  SHF.L.U32 R0, R74, 0x1f, RZ ;  /* 0x0000001f4a007819 */ /* 0x000fe800000006ff */
[----:B------:R-:W1:Y:S02]  /*6660*/  SYNCS.PHASECHK.TRANS64.TRYWAIT P1, [R2+URZ+0xc0], R0 ;  /* 0x0000c000020075a7 */ /* 0x000e6400080211ff */
[----:B-1----:R-:W-:Y:S05]  /*6670*/  @!P1 BRA `(.L_x_106) ;  /* 0x0000002400109947 */ /* 0x002fea0003800000 */
.L_x_105:
[----:B------:R-:W-:Y:S05]  /*6680*/  BSYNC B0 ;  /* 0x0000000000007941 */ /* 0x000fea0003800000 */
.L_x_104:
[----:B------:R-:W-:Y:S01]  /*6690*/  ISETP.NE.AND P1, PT, R77, RZ, PT ;  /* 0x000000ff4d00720c */ /* 0x000fe20003f25270 */
[----:B------:R-:W-:Y:S01]  /*66a0*/  IMAD.MOV.U32 R42, RZ, RZ, RZ ;  /* 0x000000ffff2a7224 */ /* 0x000fe200078e00ff */
[----:B------:R-:W-:Y:S02]  /*66b0*/  CS2R R40, SRZ ;  /* 0x0000000000287805 */ /* 0x000fe4000001ff00 */
[----:B------:R-:W-:Y:S02]  /*66c0*/  CS2R R46, SRZ ;  /* 0x00000000002e7805 */ /* 0x000fe4000001ff00 */
[----:B------:R-:W-:Y:S02]  /*66d0*/  CS2R R44, SRZ ;  /* 0x00000000002c7805 */ /* 0x000fe4000001ff00 */
[----:B------:R-:W-:Y:S02]  /*66e0*/  CS2R R34, SRZ ;  /* 0x0000000000227805 */ /* 0x000fe4000001ff00 */
[----:B------:R-:W-:Y:S02]  /*66f0*/  CS2R R32, SRZ ;  /* 0x0000000000207805 */ /* 0x000fe4000001ff00 */
[----:B------:R-:W-:Y:S02]  /*6700*/  CS2R R38, SRZ ;  /* 0x0000000000267805 */ /* 0x000fe4000001ff00 */
[----:B------:R-:W-:Y:S01]  /*6710*/  CS2R R36, SRZ ;  /* 0x0000000000247805 */ /* 0x000fe2000001ff00 */
[----:B------:R-:W-:Y:S01]  /*6720*/  @P1 IMAD R5, R5, 0x800, R52 ;  /* 0x0000080005051824 */ /* 0x000fe200078e0234 */
[----:B------:R-:W-:Y:S05]  /*6730*/  @P1 WARPSYNC.ALL ;  /* 0x0000000000001948 */ /* 0x000fea0003800000 */
[----:B------:R-:W-:Y:S01]  /*6740*/  @P1 LEA R5, R5, UR44, 0x2 ;  /* 0x0000002c05051c11 */ /* 0x000fe2000f8e10ff */
[----:B------:R-:W-:Y:S04]  /*6750*/  UIADD3 UR4, UPT, UPT, UR46, 0x1, URZ ;  /* 0x000000012e047890 */ /* 0x000fe8000fffe0ff */
[----:B------:R3:W4:Y:S01]  /*6760*/  @P1 LDSM.16.M88.4 R44, [R5+0x400] ;  /* 0x00040000052c183b */ /* 0x0007220000000200 */
[----:B------:R-:W-:Y:S01]  /*6770*/  @P1 VIADD R4, R5, 0x400 ;  /* 0x0000040005041836 */ /* 0x000fe20000000000 */
[----:B------:R-:W-:Y:S01]  /*6780*/  UISETP.NE.AND UP0, UPT, UR4, 0x3, UPT ;  /* 0x000000030400788c */ /* 0x000fe2000bf05270 */
[C-C-:B-1----:R-:W-:Y:S02]  /*6790*/  @P1 IMAD R2, R63.reuse, 0x4, R5.reuse ;  /* 0x000000043f021824 */ /* 0x142fe400078e0205 */
[C---:B------:R-:W-:Y:S01]  /*67a0*/  @P1 IMAD R4, R62.reuse, 0x4, R4 ;  /* 0x000000043e041824 */ /* 0x040fe200078e0204 */
[----:B------:R-:W-:Y:S01]  /*67b0*/  USEL UR5, URZ, 0x1, UP0 ;  /* 0x00000001ff057887 */ /* 0x000fe20008000000 */
[----:B------:R-:W-:Y:S01]  /*67c0*/  @P1 IMAD R0, R62, 0x4, R5 ;  /* 0x000000043e001824 */ /* 0x000fe200078e0205 */
[----:B------:R3:W1:Y:S01]  /*67d0*/  @P1 LDSM.16.M88.4 R40, [R2+0x400] ;  /* 0x000400000228183b */ /* 0x0006620000000200 */
[----:B------:R-:W-:Y:S01]  /*67e0*/  @P1 IMAD R4, R63, 0x4, R4 ;  /* 0x000000043f041824 */ /* 0x000fe200078e0204 */
[----:B------:R-:W-:Y:S02]  /*67f0*/  USEL UR4, UR4, URZ, UP0 ;  /* 0x000000ff04047287 */ /* 0x000fe40008000000 */
[----:B------:R3:W1:Y:S01]  /*6800*/  @P1 LDSM.16.M88.4 R32, [R0+0x400] ;  /* 0x000400000020183b */ /* 0x0006620000000200 */
[----:B------:R-:W-:Y:S03]  /*6810*/  LOP3.LUT R74, R74, UR5, RZ, 0x3c, !PT ;  /* 0x000000054a4a7c12 */ /* 0x000fe6000f8e3cff */
[----:B------:R3:W1:Y:S01]  /*6820*/  @P1 LDSM.16.M88.4 R36, [R4] ;  /* 0x000000000424183b */ /* 0x0006620000000200 */
[----:B------:R-:W-:Y:S03]  /*6830*/  IMAD.U32 R75, RZ, RZ, UR4 ;  /* 0x00000004ff4b7e24 */ /* 0x000fe6000f8e00ff */
.L_x_103:
[----:B------:R-:W-:Y:S05]  /*6840*/  BSYNC B1 ;  /* 0x0000000000017941 */ /* 0x000fea0003800000 */
.L_x_102:
[----:B---3--:R-:W-:Y:S04]  /*6850*/  SHF.R.U32.HI R0, RZ, 0x15, R25 ;  /* 0x00000015ff007819 */ /* 0x008fe80000011619 */
[----:B------:R-:W-:Y:S01]  /*6860*/  LOP3.LUT P1, RZ, R0, 0x3, R54, 0x48, !PT ;  /* 0x0000000300ff7812 */ /* 0x000fe20007824836 */
[----:B------:R-:W-:Y:S01]  /*6870*/  @!UPT UIADD3 URZ, UPT, UPT, URZ, URZ, URZ ;  /* 0x000000fffffff290 */ /* 0x000fe2000fffe0ff */
[----:B--2---:R-:W-:Y:S11]  /*6880*/  @P0 BRA `(.L_x_107) ;  /* 0x0000000000080947 */ /* 0x004ff60003800000 */
[----:B------:R-:W2:Y:S02]  /*6890*/  SYNCS.PHASECHK.TRANS64.TRYWAIT P0, [R71+URZ+0x120], R3 ;  /* 0x00012003470075a7 */ /* 0x000ea400080011ff */
[----:B--2---:R-:W-:Y:S05]  /*68a0*/  @!P0 BRA `(.L_x_108) ;  /* 0x0000002000988947 */ /* 0x004fea0003800000 */
.L_x_107:
[----:B------:R-:W-:Y:S05]  /*68b0*/  @!P1 BRA `(.L_x_109) ;  /* 0x0000000000409947 */ /* 0x000fea0003800000 */
[----:B------:R-:W3:Y:S01]  /*68c0*/  LDCU.64 UR8, c[0x4][0x70] ;  /* 0x01000e00ff0877ac */ /* 0x000ee20008000a00 */
[----:B--2---:R-:W-:Y:S01]  /*68d0*/  MOV R3, 0x0 ;  /* 0x0000000000037802 */ /* 0x004fe20000000f00 */
[----:B------:R-:W-:Y:S02]  /*68e0*/  HFMA2 R12, -RZ, RZ, 0, 5.9604644775390625e-08 ;  /* 0x00000001ff0c7431 */ /* 0x000fe400000001ff */
[----:B------:R-:W-:Y:S02]  /*68f0*/  IMAD.MOV.U32 R8, RZ, RZ, 0x192 ;  /* 0x00000192ff087424 */ /* 0x000fe400078e00ff */
[----:B------:R-:W-:Y:S01]  /*6900*/  IMAD.MOV.U32 R13, RZ, RZ, RZ ;  /* 0x000000ffff0d7224 */ /* 0x000fe200078e00ff */
[----:B------:R-:W2:Y:S01]  /*6910*/  LDCU.64 UR6, c[0x4][0x78] ;  /* 0x01000f00ff0677ac */ /* 0x000ea20008000a00 */
[----:B------:R-:W1:Y:S01]  /*6920*/  LDC.64 R2, c[0x4][R3] ;  /* 0x0100000003027b82 */ /* 0x000e620000000a00 */
[----:B------:R-:W5:Y:S01]  /*6930*/  LDCU.64 UR4, c[0x4][0x10] ;  /* 0x01000200ff0477ac */ /* 0x000f620008000a00 */
[----:B---3--:R-:W-:Y:S01]  /*6940*/  MOV R5, UR9 ;  /* 0x0000000900057c02 */ /* 0x008fe20008000f00 */
[----:B------:R-:W-:Y:S01]  /*6950*/  IMAD.U32 R4, RZ, RZ, UR8 ;  /* 0x00000008ff047e24 */ /* 0x000fe2000f8e00ff */
[----:B--2---:R-:W-:Y:S01]  /*6960*/  MOV R7, UR7 ;  /* 0x0000000700077c02 */ /* 0x004fe20008000f00 */
[----:B------:R-:W-:Y:S01]  /*6970*/  IMAD.U32 R6, RZ, RZ, UR6 ;  /* 0x00000006ff067e24 */ /* 0x000fe2000f8e00ff */
[----:B-----5:R-:W-:Y:S01]  /*6980*/  MOV R11, UR5 ;  /* 0x00000005000b7c02 */ /* 0x020fe20008000f00 */
[----:B------:R-:W-:Y:S02]  /*6990*/  IMAD.U32 R10, RZ, RZ, UR4 ;  /* 0x00000004ff0a7e24 */ /* 0x000fe4000f8e00ff */
[----:B------:R-:W-:Y:S07]  /*69a0*/  LEPC R20, `(.L_x_109) ;  /* 0x000000001014794e */ /* 0x000fee0000000000 */
[----:B-1--4-:R-:W-:Y:S05]  /*69b0*/  CALL.ABS.NOINC R2 ;  /* 0x0000000002007343 */ /* 0x012fea0003c00000 */
.L_x_109:
[----:B----4-:R-:W-:Y:S01]  /*69c0*/  LOP3.LUT R20, R44, 0xffffe000, RZ, 0xc0, !PT ;  /* 0xffffe0002c147812 */ /* 0x010fe200078ec0ff */
[----:B------:R-:W-:Y:S05]  /*69d0*/  WARPSYNC.ALL ;  /* 0x0000000000007948 */ /* 0x000fea0003800000 */
[----:B------:R-:W-:Y:S01]  /*69e0*/  R2UR UR4, R25 ;  /* 0x00000000190472ca */ /* 0x000fe200000e0000 */
[----:B------:R-:W-:Y:S01]  /*69f0*/  IMAD.SHL.U32 R73, R63, 0x4, RZ ;  /* 0x000000043f497824 */ /* 0x000fe200078e00ff */
[----:B------:R-:W-:Y:S01]  /*6a00*/  LOP3.LUT R21, R45, 0xffffe000, RZ, 0xc0, !PT ;  /* 0xffffe0002d157812 */ /* 0x000fe200078ec0ff */
[----:B------:R-:W-:Y:S01]  /*6a10*/  IMAD.SHL.U32 R72, R62, 0x4, RZ ;  /* 0x000000043e487824 */ /* 0x000fe200078e00ff */
[----:B------:R-:W-:Y:S01]  /*6a20*/  LOP3.LUT R27, R46, 0xffffe000, RZ, 0xc0, !PT ;  /* 0xffffe0002e1b7812 */ /* 0x000fe200078ec0ff */
[----:B------:R-:W-:Y:S01]  /*6a30*/  BSSY.RECONVERGENT B0, `(.L_x_110) ;  /* 0x000005a000007945 */ /* 0x000fe20003800200 */
[----:B------:R-:W-:Y:S07]  /*6a40*/  ISETP.NE.AND P0, PT, R64, RZ, PT ;  /* 0x000000ff4000720c */ /* 0x000fee0003f05270 */
[----:B------:R-:W3:Y:S02]  /*6a50*/  LDTM.16dp128bit.x8 R4, tmem[UR4] ;  /* 0x00000004000479ee */ /* 0x000ee40008180000 */
[C---:B---3--:R-:W-:Y:S01]  /*6a60*/  FMUL R0, R24.reuse, R4 ;  /* 0x0000000418007220 */ /* 0x048fe20000400000 */
[C---:B------:R-:W-:Y:S01]  /*6a70*/  FMUL R2, R24.reuse, R5 ;  /* 0x0000000518027220 */ /* 0x040fe20000400000 */
[C---:B--2---:R-:W-:Y:S01]  /*6a80*/  FMUL R3, R24.reuse, R6 ;  /* 0x0000000618037220 */ /* 0x044fe20000400000 */
[----:B------:R-:W-:Y:S01]  /*6a90*/  FMUL R7, R24, R7 ;  /* 0x0000000718077220 */ /* 0x000fe20000400000 */
[C---:B------:R-:W-:Y:S01]  /*6aa0*/  FFMA R28, R26.reuse, R20, R0 ;  /* 0x000000141a1c7223 */ /* 0x040fe20000000000 */
[----:B------:R-:W-:Y:S01]  /*6ab0*/  LOP3.LUT R0, R47, 0xffffe000, RZ, 0xc0, !PT ;  /* 0xffffe0002f007812 */ /* 0x000fe200078ec0ff */
[----:B------:R-:W-:Y:S01]  /*6ac0*/  FFMA R29, R26, R21, R2 ;  /* 0x000000151a1d7223 */ /* 0x000fe20000000002 */
[----:B-1----:R-:W-:Y:S01]  /*6ad0*/  LOP3.LUT R2, R40, 0xffffe000, RZ, 0xc0, !PT ;  /* 0xffffe00028027812 */ /* 0x002fe200078ec0ff */
[C---:B------:R-:W-:Y:S01]  /*6ae0*/  FFMA R30, R26.reuse, R27, R3 ;  /* 0x0000001b1a1e7223 */ /* 0x040fe20000000003 */
[----:B------:R-:W-:Y:S01]  /*6af0*/  LOP3.LUT R3, R41, 0xffffe000, RZ, 0xc0, !PT ;  /* 0xffffe00029037812 */ /* 0x000fe200078ec0ff */
[----:B------:R-:W-:Y:S01]  /*6b00*/  FFMA R31, R26, R0, R7 ;  /* 0x000000001a1f7223 */ /* 0x000fe20000000007 */
[----:B------:R-:W-:Y:S01]  /*6b10*/  LOP3.LUT R0, R42, 0xffffe000, RZ, 0xc0, !PT ;  /* 0xffffe0002a007812 */ /* 0x000fe200078ec0ff */
[C---:B------:R-:W-:Y:S01]  /*6b20*/  FMUL R4, R24.reuse, R8 ;  /* 0x0000000818047220 */ /* 0x040fe20000400000 */
[----:B------:R-:W-:Y:S01]  /*6b30*/  LOP3.LUT R7, R43, 0xffffe000, RZ, 0xc0, !PT ;  /* 0xffffe0002b077812 */ /* 0x000fe200078ec0ff */
[C---:B------:R-:W-:Y:S01]  /*6b40*/  FMUL R5, R24.reuse, R9 ;  /* 0x0000000918057220 */ /* 0x040fe20000400000 */
[----:B------:R-:W-:Y:S01]  /*6b50*/  F2FP.TF32.F32.PACK_B R28, R28 ;  /* 0x0000001cff1c723e */ /* 0x000fe200024050ff */
[----:B------:R-:W-:Y:S01]  /*6b60*/  FMUL R6, R24, R10 ;  /* 0x0000000a18067220 */ /* 0x000fe20000400000 */
[----:B------:R-:W-:Y:S01]  /*6b70*/  F2FP.TF32.F32.PACK_B R29, R29 ;  /* 0x0000001dff1d723e */ /* 0x000fe200024050ff */
[----:B------:R-:W-:Y:S01]  /*6b80*/  FFMA R4, R26, R2, R4 ;  /* 0x000000021a047223 */ /* 0x000fe20000000004 */
[----:B------:R-:W-:Y:S01]  /*6b90*/  LOP3.LUT R2, R32, 0xffffe000, RZ, 0xc0, !PT ;  /* 0xffffe00020027812 */ /* 0x000fe200078ec0ff */
[----:B------:R-:W-:Y:S01]  /*6ba0*/  FFMA R5, R26, R3, R5 ;  /* 0x000000031a057223 */ /* 0x000fe20000000005 */
[----:B------:R-:W-:Y:S01]  /*6bb0*/  LOP3.LUT R3, R34, 0xffffe000, RZ, 0xc0, !PT ;  /* 0xffffe00022037812 */ /* 0x000fe200078ec0ff */
[----:B------:R-:W-:Y:S01]  /*6bc0*/  FMUL R11, R24, R11 ;  /* 0x0000000b180b7220 */ /* 0x000fe20000400000 */
[----:B------:R-:W-:Y:S01]  /*6bd0*/  F2FP.TF32.F32.PACK_B R30, R30 ;  /* 0x0000001eff1e723e */ /* 0x000fe200024050ff */
[----:B------:R-:W-:Y:S01]  /*6be0*/  FFMA R6, R26, R0, R6 ;  /* 0x000000001a067223 */ /* 0x000fe20000000006 */
[----:B------:R-:W-:Y:S01]  /*6bf0*/  LOP3.LUT R0, R33, 0xffffe000, RZ, 0xc0, !PT ;  /* 0xffffe00021007812 */ /* 0x000fe200078ec0ff */
[C---:B------:R-:W-:Y:S01]  /*6c00*/  FMUL R8, R24.reuse, R12 ;  /* 0x0000000c18087220 */ /* 0x040fe20000400000 */
[----:B------:R-:W-:Y:S01]  /*6c10*/  F2FP.TF32.F32.PACK_B R31, R31 ;  /* 0x0000001fff1f723e */ /* 0x000fe200024050ff */
[----:B------:R-:W-:Y:S01]  /*6c20*/  FMUL R9, R24, R13 ;  /* 0x0000000d18097220 */ /* 0x000fe20000400000 */
[----:B------:R-:W-:Y:S01]  /*6c30*/  F2FP.TF32.F32.PACK_B R4, R4 ;  /* 0x00000004ff04723e */ /* 0x000fe200024050ff */
[----:B------:R-:W-:Y:S01]  /*6c40*/  FFMA R7, R26, R7, R11 ;  /* 0x000000071a077223 */ /* 0x000fe2000000000b */
[----:B------:R-:W-:Y:S01]  /*6c50*/  F2FP.TF32.F32.PACK_B R5, R5 ;  /* 0x00000005ff05723e */ /* 0x000fe200024050ff */
[----:B------:R-:W-:Y:S01]  /*6c60*/  FMUL R10, R24, R14 ;  /* 0x0000000e180a7220 */ /* 0x000fe20000400000 */
[----:B------:R-:W-:Y:S01]  /*6c70*/  F2FP.TF32.F32.PACK_B R6, R6 ;  /* 0x00000006ff06723e */ /* 0x000fe200024050ff */
[----:B------:R-:W-:Y:S01]  /*6c80*/  FFMA R8, R26, R2, R8 ;  /* 0x000000021a087223 */ /* 0x000fe20000000008 */
[----:B------:R-:W-:Y:S01]  /*6c90*/  LOP3.LUT R2, R35, 0xffffe000, RZ, 0xc0, !PT ;  /* 0xffffe00023027812 */ /* 0x000fe200078ec0ff */
[----:B------:R-:W-:Y:S01]  /*6ca0*/  FMUL R12, R24, R16 ;  /* 0x00000010180c7220 */ /* 0x000fe20000400000 */
[----:B------:R-:W-:Y:S01]  /*6cb0*/  LOP3.LUT R16, R36, 0xffffe000, RZ, 0xc0, !PT ;  /* 0xffffe00024107812 */ /* 0x000fe200078ec0ff */
[----:B------:R-:W-:Y:S01]  /*6cc0*/  FFMA R9, R26, R0, R9 ;  /* 0x000000001a097223 */ /* 0x000fe20000000009 */
[----:B------:R-:W-:Y:S01]  /*6cd0*/  LOP3.LUT R0, R37, 0xffffe000, RZ, 0xc0, !PT ;  /* 0xffffe00025007812 */ /* 0x000fe200078ec0ff */
[----:B------:R-:W-:Y:S01]  /*6ce0*/  FMUL R15, R24, R15 ;  /* 0x0000000f180f7220 */ /* 0x000fe20000400000 */
[----:B------:R-:W-:Y:S01]  /*6cf0*/  FFMA R10, R26, R3, R10 ;  /* 0x000000031a0a7223 */ /* 0x000fe2000000000a */
[----:B------:R-:W-:Y:S02]  /*6d00*/  IMAD.U32 R3, RZ, RZ, UR46 ;  /* 0x0000002eff037e24 */ /* 0x000fe4000f8e00ff */
[----:B------:R-:W-:Y:S01]  /*6d10*/  FMUL R13, R24, R17 ;  /* 0x00000011180d7220 */ /* 0x000fe20000400000 */
[C---:B------:R-:W-:Y:S01]  /*6d20*/  FFMA R11, R26.reuse, R2, R15 ;  /* 0x000000021a0b7223 */ /* 0x040fe2000000000f */
[----:B------:R-:W-:Y:S01]  /*6d30*/  FFMA R12, R26, R16, R12 ;  /* 0x000000101a0c7223 */ /* 0x000fe2000000000c */
[----:B------:R-:W-:Y:S01]  /*6d40*/  IMAD R16, R3, 0x800, R52 ;  /* 0x0000080003107824 */ /* 0x000fe200078e0234 */
[----:B------:R-:W-:Y:S01]  /*6d50*/  LOP3.LUT R2, R38, 0xffffe000, RZ, 0xc0, !PT ;  /* 0xffffe00026027812 */ /* 0x000fe200078ec0ff */
[C---:B------:R-:W-:Y:S01]  /*6d60*/  FMUL R14, R24.reuse, R18 ;  /* 0x00000012180e7220 */ /* 0x040fe20000400000 */
[----:B------:R-:W-:Y:S01]  /*6d70*/  LOP3.LUT R3, R39, 0xffffe000, RZ, 0xc0, !PT ;  /* 0xffffe00027037812 */ /* 0x000fe200078ec0ff */
[----:B------:R-:W-:Y:S01]  /*6d80*/  FMUL R19, R24, R19 ;  /* 0x0000001318137220 */ /* 0x000fe20000400000 */
[----:B------:R-:W-:Y:S01]  /*6d90*/  LEA R16, R16, UR44, 0x2 ;  /* 0x0000002c10107c11 */ /* 0x000fe2000f8e10ff */
[C---:B------:R-:W-:Y:S01]  /*6da0*/  FFMA R13, R26.reuse, R0, R13 ;  /* 0x000000001a0d7223 */ /* 0x040fe2000000000d */
[C---:B------:R-:W-:Y:S01]  /*6db0*/  FFMA R14, R26.reuse, R2, R14 ;  /* 0x000000021a0e7223 */ /* 0x040fe2000000000e */
[----:B------:R-:W-:Y:S01]  /*6dc0*/  FFMA R15, R26, R3, R19 ;  /* 0x000000031a0f7223 */ /* 0x000fe20000000013 */
[C-C-:B------:R-:W-:Y:S01]  /*6dd0*/  IADD3 R3, PT, PT, R73.reuse, 0x400, R16.reuse ;  /* 0x0000040049037810 */ /* 0x140fe20007ffe010 */
[----:B------:R1:W-:Y:S01]  /*6de0*/  STSM.16.M88.4 [R16+0x400], R28 ;  /* 0x0004001c10007844 */ /* 0x0003e20000000200 */
[----:B------:R-:W-:Y:S02]  /*6df0*/  F2FP.TF32.F32.PACK_B R7, R7 ;  /* 0x00000007ff07723e */ /* 0x000fe400024050ff */
[----:B------:R-:W-:Y:S02]  /*6e00*/  IADD3 R0, PT, PT, R72, 0x400, R16 ;  /* 0x0000040048007810 */ /* 0x000fe40007ffe010 */
[----:B------:R-:W-:Y:S03]  /*6e10*/  F2FP.TF32.F32.PACK_B R8, R8 ;  /* 0x00000008ff08723e */ /* 0x000fe600024050ff */
[----:B------:R1:W-:Y:S01]  /*6e20*/  STSM.16.M88.4 [R3], R4 ;  /* 0x0000000403007844 */ /* 0x0003e20000000200 */
[----:B------:R-:W-:Y:S01]  /*6e30*/  F2FP.TF32.F32.PACK_B R9, R9 ;  /* 0x00000009ff09723e */ /* 0x000fe200024050ff */
[----:B------:R-:W-:Y:S01]  /*6e40*/  IMAD.IADD R2, R73, 0x1, R0 ;  /* 0x0000000149027824 */ /* 0x000fe200078e0200 */
[----:B------:R-:W-:Y:S02]  /*6e50*/  F2FP.TF32.F32.PACK_B R10, R10 ;  /* 0x0000000aff0a723e */ /* 0x000fe400024050ff */
[----:B------:R-:W-:Y:S02]  /*6e60*/  F2FP.TF32.F32.PACK_B R11, R11 ;  /* 0x0000000bff0b723e */ /* 0x000fe400024050ff */
[----:B------:R-:W-:Y:S02]  /*6e70*/  F2FP.TF32.F32.PACK_B R12, R12 ;  /* 0x0000000cff0c723e */ /* 0x000fe400024050ff */
[----:B------:R-:W-:Y:S01]  /*6e80*/  F2FP.TF32.F32.PACK_B R13, R13 ;  /* 0x0000000dff0d723e */ /* 0x000fe200024050ff */
[----:B------:R1:W-:Y:S01]  /*6e90*/  STSM.16.M88.4 [R0], R8 ;  /* 0x0000000800007844 */ /* 0x0003e20000000200 */
[----:B------:R-:W-:Y:S02]  /*6ea0*/  F2FP.TF32.F32.PACK_B R14, R14 ;  /* 0x0000000eff0e723e */ /* 0x000fe400024050ff */
[----:B------:R-:W-:Y:S05]  /*6eb0*/  F2FP.TF32.F32.PACK_B R15, R15 ;  /* 0x0000000fff0f723e */ /* 0x000fea00024050ff */
[----:B------:R1:W-:Y:S01]  /*6ec0*/  STSM.16.M88.4 [R2], R12 ;  /* 0x0000000c02007844 */ /* 0x0003e20000000200 */
[----:B------:R-:W-:Y:S01]  /*6ed0*/  @!PT LDS RZ, [RZ] ;  /* 0x00000000fffff984 */ /* 0x000fe20000000800 */
[----:B------:R-:W-:Y:S01]  /*6ee0*/  @!PT LDS RZ, [RZ] ;  /* 0x00000000fffff984 */ /* 0x000fe20000000800 */
[----:B------:R-:W-:Y:S01]  /*6ef0*/  @!PT LDS RZ, [RZ] ;  /* 0x00000000fffff984 */ /* 0x000fe20000000800 */
[----:B------:R-:W-:Y:S01]  /*6f00*/  @!PT LDS RZ, [RZ] ;  /* 0x00000000fffff984 */ /* 0x000fe20000000800 */
[----:B------:R2:W-:Y:S07]  /*6f10*/  MEMBAR.ALL.CTA ;  /* 0x0000000000007992 */ /* 0x0005ee0000008000 */
[----:B--2---:R-:W2:Y:S02]  /*6f20*/  FENCE.VIEW.ASYNC.S ;  /* 0x00000000000073c6 */ /* 0x004ea40000000000 */
[----:B--2---:R-:W-:Y:S06]  /*6f30*/  BAR.SYNC.DEFER_BLOCKING 0x1, 0x80 ;  /* 0x0042000000007b1d */ /* 0x004fec0000010000 */
[----:B------:R-:W-:Y:S05]  /*6f40*/  @P0 BRA `(.L_x_111) ;  /* 0x0000000000200947 */ /* 0x000fea0003800000 */
[----:B------:R-:W2:Y:S01]  /*6f50*/  LDCU.64 UR6, c[0x0][0x348] ;  /* 0x00006900ff0677ac */ /* 0x000ea20008000a00 */
[----:B------:R-:W-:Y:S01]  /*6f60*/  ULEA UR5, UR46, UR44, 0xd ;  /* 0x0000002c2e057291 */ /* 0x000fe2000f8e68ff */
[----:B------:R-:W-:Y:S03]  /*6f70*/  UMOV UR51, UR36 ;  /* 0x0000002400337c82 */ /* 0x000fe60008000000 */
[----:B------:R-:W-:Y:S02]  /*6f80*/  UIADD3 UR48, UPT, UPT, UR5, 0x400, URZ ;  /* 0x0000040005307890 */ /* 0x000fe4000fffe0ff */
[----:B--2---:R-:W-:Y:S04]  /*6f90*/  UIADD3 UR4, UP0, UPT, UR6, 0x680, URZ ;  /* 0x0000068006047890 */ /* 0x004fe8000ff1e0ff */
[----:B------:R-:W-:Y:S09]  /*6fa0*/  UIADD3.X UR5, UPT, UPT, URZ, UR7, URZ, UP0, !UPT ;  /* 0x00000007ff057290 */ /* 0x000ff200087fe4ff */
[----:B------:R2:W-:Y:S02]  /*6fb0*/  UTMASTG.3D [UR48], [UR4] ;  /* 0x00000030040073b5 */ /* 0x0005e40008010000 */
[----:B--2---:R0:W-:Y:S02]  /*6fc0*/  UTMACMDFLUSH ;  /* 0x00000000000079b7 */ /* 0x0041e40000000000 */
.L_x_111:
[----:B------:R-:W-:Y:S05]  /*6fd0*/  BSYNC.RECONVERGENT B0 ;  /* 0x0000000000007941 */ /* 0x000fea0003800200 */
.L_x_110:
[----:B------:R-:W-:Y:S01]  /*6fe0*/  UIADD3 UR47, UPT, UPT, UR46, 0x1, URZ ;  /* 0x000000012e2f7890 */ /* 0x000fe2000fffe0ff */
[----:B------:R-:W-:Y:S03]  /*6ff0*/  BSSY.RECONVERGENT B0, `(.L_x_112) ;  /* 0x0000005000007945 */ /* 0x000fe60003800200 */
[----:B------:R-:W-:Y:S04]  /*7000*/  UISETP.NE.AND UP0, UPT, UR47, 0x3, UPT ;  /* 0x000000032f00788c */ /* 0x000fe8000bf05270 */
[----:B------:R-:W-:Y:S01]  /*7010*/  USEL UR45, UR47, URZ, UP0 ;  /* 0x000000ff2f2d7287 */ /* 0x000fe20008000000 */
[----:B------:R-:W-:Y:S11]  /*7020*/  @P0 BRA `(.L_x_113) ;  /* 0x0000000000040947 */ /* 0x000ff60003800000 */
[----:B------:R-:W-:Y:S04]  /*7030*/  DEPBAR.LE SB0, 0x1 ;  /* 0x000080400000791a */ /* 0x000fe80000000000 */
.L_x_113:
[----:B------:R-:W-:Y:S05]  /*7040*/  BSYNC.RECONVERGENT B0 ;  /* 0x0000000000007941 */ /* 0x000fea0003800200 */
.L_x_112:
[----:B------:R-:W-:Y:S01]  /*7050*/  BAR.SYNC.DEFER_BLOCKING 0x1, 0x80 ;  /* 0x0042000000007b1d */ /* 0x000fe20000010000 */
[----:B------:R-:W-:Y:S01]  /*7060*/  ISETP.NE.AND P1, PT, R70, RZ, PT ;  /* 0x000000ff4600720c */ /* 0x000fe20003f25270 */
[----:B------:R-:W-:Y:S01]  /*7070*/  UISETP.NE.AND UP0, UPT, UR53, URZ, UPT ;  /* 0x000000ff3500728c */ /* 0x000fe2000bf05270 */
[----:B-1----:R-:W-:Y:S11]  /*7080*/  LEA R2, R75, UR44, 0x3 ;  /* 0x0000002c4b027c11 */ /* 0x002ff6000f8e18ff */
[----:B------:R-:W-:Y:S01]  /*7090*/  @P1 SHF.L.U32 R3, R74, 0x1f, RZ ;  /* 0x0000001f4a031819 */ /* 0x000fe200000006ff */
[----:B------:R-:W-:Y:S06]  /*70a0*/  BRA.U !UP0, `(.L_x_114) ;  /* 0x0000000108247547 */ /* 0x000fec000b800000 */
[----:B------:R-:W-:Y:S01]  /*70b0*/  IMAD.U32 R4, RZ, RZ, UR52 ;  /* 0x00000034ff047e24 */ /* 0x000fe2000f8e00ff */
[----:B------:R-:W-:Y:S01]  /*70c0*/  MOV R0, UR54 ;  /* 0x0000003600007c02 */ /* 0x000fe20008000f00 */
[----:B------:R-:W-:Y:S03]  /*70d0*/  UIADD3 UR4, UPT, UPT, UR52, 0x1, URZ ;  /* 0x0000000134047890 */ /* 0x000fe6000fffe0ff */
[----:B------:R-:W-:Y:S01]  /*70e0*/  @P1 LEA R4, R4, UR44, 0x3 ;  /* 0x0000002c04041c11 */ /* 0x000fe2000f8e18ff */
[----:B------:R-:W-:Y:S04]  /*70f0*/  UISETP.NE.AND UP0, UPT, UR4, 0x3, UPT ;  /* 0x000000030400788c */ /* 0x000fe8000bf05270 */
[----:B------:R-:W-:Y:S01]  /*7100*/  @P1 VIADD R4, R4, 0xd8 ;  /* 0x000000d804041836 */ /* 0x000fe20000000000 */
[----:B------:R-:W-:Y:S04]  /*7110*/  USEL UR52, UR4, URZ, UP0 ;  /* 0x000000ff04347287 */ /* 0x000fe80008000000 */
[----:B------:R-:W-:Y:S04]  /*7120*/  @P1 PRMT R0, R0, 0x654, R4 ;  /* 0x0000065400001816 */ /* 0x000fe80000000004 */
[----:B------:R1:W-:Y:S04]  /*7130*/  @P1 SYNCS.ARRIVE.TRANS64.RED.A1T0 RZ, [R0+URZ], RZ ;  /* 0x000000ff00ff19a7 */ /* 0x0003e800081004ff */
.L_x_114:
[----:B------:R-:W2:Y:S01]  /*7140*/  @P1 SYNCS.PHASECHK.TRANS64.TRYWAIT P0, [R2+URZ+0xc0], R3 ;  /* 0x0000c003020015a7 */ /* 0x000ea200080011ff */
[----:B------:R-:W-:Y:S01]  /*7150*/  BSSY B1, `(.L_x_115) ;  /* 0x0000017000017945 */ /* 0x000fe20003800000 */
[----:B--2---:R-:W-:Y:S03]  /*7160*/  @P1 SEL R76, RZ, 0x1, !P0 ;  /* 0x00000001ff4c1807 */ /* 0x004fe60004000000 */
[----:B------:R-:W-:Y:S05]  /*7170*/  @!P1 BRA `(.L_x_116) ;  /* 0x0000000000509947 */ /* 0x000fea0003800000 */
[----:B------:R-:W-:Y:S01]  /*7180*/  ISETP.NE.AND P1, PT, R77, RZ, PT ;  /* 0x000000ff4d00720c */ /* 0x000fe20003f25270 */
[----:B------:R-:W-:Y:S01]  /*7190*/  BSSY B0, `(.L_x_117) ;  /* 0x000000a000007945 */ /* 0x000fe20003800000 */
[----:B------:R-:W-:Y:S11]  /*71a0*/  ISETP.NE.AND P0, PT, R76, RZ, PT ;  /* 0x000000ff4c00720c */ /* 0x000ff60003f05270 */
[----:B------:R-:W-:Y:S05]  /*71b0*/  @P1 IMAD R4, R75, 0x800, R52 ;  /* 0x000008004b041824 */ /* 0x000fea00078e0234 */
[----:B------:R-:W-:Y:S05]  /*71c0*/  @P1 LEA R4, R4, UR44, 0x2 ;  /* 0x0000002c04041c11 */ /* 0x000fea000f8e10ff */
[--C-:B-1----:R-:W-:Y:S02]  /*71d0*/  @P1 IMAD.IADD R0, R72, 0x1, R4.reuse ;  /* 0x0000000148001824 */ /* 0x102fe400078e0204 */
[----:B------:R-:W-:Y:S01]  /*71e0*/  @P1 IMAD.IADD R3, R73, 0x1, R4 ;  /* 0x0000000149031824 */ /* 0x000fe200078e0204 */
[----:B------:R-:W-:Y:S06]  /*71f0*/  @P0 BRA `(.L_x_118) ;  /* 0x00000000000c0947 */ /* 0x000fec0003800000 */
[----:B------:R-:W-:Y:S04]  /*7200*/  SHF.L.U32 R74, R74, 0x1f, RZ ;  /* 0x0000001f4a4a7819 */ /* 0x000fe800000006ff */
[----:B------:R-:W1:Y:S02]  /*7210*/  SYNCS.PHASECHK.TRANS64.TRYWAIT P0, [R2+URZ+0xc0], R74 ;  /* 0x0000c04a020075a7 */ /* 0x000e6400080011ff */
[----:B-1----:R-:W-:Y:S05]  /*7220*/  @!P0 BRA `(.L_x_119) ;  /* 0x00000018004c8947 */ /* 0x002fea0003800000 */
.L_x_118:
[----:B------:R-:W-:Y:S05]  /*7230*/  BSYNC B0 ;  /* 0x0000000000007941 */ /* 0x000fea0003800000 */
.L_x_117:
[----:B------:R-:W-:Y:S11]  /*7240*/  ISETP.NE.AND P0, PT, R77, RZ, PT ;  /* 0x000000ff4d00720c */ /* 0x000ff60003f05270 */
[----:B------:R-:W-:Y:S02]  /*7250*/  @!UPT UIADD3 URZ, UPT, UPT, URZ, URZ, URZ ;  /* 0x000000fffffff290 */ /* 0x000fe4000fffe0ff */
[----:B-1----:R-:W-:Y:S01]  /*7260*/  @P0 IADD3 R2, PT, PT, R73, R0, RZ ;  /* 0x0000000049020210 */ /* 0x002fe20007ffe0ff */
[----:B------:R-:W-:Y:S05]  /*7270*/  @P0 WARPSYNC.ALL ;  /* 0x0000000000000948 */ /* 0x000fea0003800000 */
[----:B------:R2:W3:Y:S04]  /*7280*/  @P0 LDSM.16.M88.4 R44, [R4+0x400] ;  /* 0x00040000042c083b */ /* 0x0004e80000000200 */
[----:B------:R2:W4:Y:S04]  /*7290*/  @P0 LDSM.16.M88.4 R40, [R3+0x400] ;  /* 0x000400000328083b */ /* 0x0005280000000200 */
[----:B------:R2:W1:Y:S04]  /*72a0*/  @P0 LDSM.16.M88.4 R32, [R0+0x400] ;  /* 0x000400000020083b */ /* 0x0004680000000200 */
[----:B------:R2:W1:Y:S02]  /*72b0*/  @P0 LDSM.16.M88.4 R36, [R2+0x400] ;  /* 0x000400000224083b */ /* 0x0004640000000200 */
.L_x_116:
[----:B------:R-:W-:Y:S05]  /*72c0*/  BSYNC B1 ;  /* 0x0000000000017941 */ /* 0x000fea0003800000 */
.L_x_115:
[----:B-12---:R-:W-:Y:S05]  /*72d0*/  VIADD R0, R25, 0x20 ;  /* 0x0000002019007836 */ /* 0x006fea0000000000 */
[----:B------:R-:W-:Y:S04]  /*72e0*/  SHF.R.U32.HI R0, RZ, 0x15, R0 ;  /* 0x00000015ff007819 */ /* 0x000fe80000011600 */
[----:B------:R-:W-:Y:S11]  /*72f0*/  LOP3.LUT P0, RZ, R0, 0x3, R54, 0x48, !PT ;  /* 0x0000000300ff7812 */ /* 0x000ff60007804836 */
[----:B------:R-:W-:Y:S02]  /*7300*/  @!UPT UIADD3 URZ, UPT, UPT, URZ, URZ, URZ ;  /* 0x000000fffffff290 */ /* 0x000fe4000fffe0ff */
[----:B------:R-:W-:Y:S05]  /*7310*/  @!P0 BRA `(.L_x_120) ;  /* 0x0000000000408947 */ /* 0x000fea0003800000 */
[----:B------:R-:W1:Y:S01]  /*7320*/  LDCU.64 UR8, c[0x4][0x70] ;  /* 0x01000e00ff0877ac */ /* 0x000e620008000a00 */
[----:B------:R-:W-:Y:S01]  /*7330*/  MOV R3, 0x0 ;  /* 0x0000000000037802 */ /* 0x000fe20000000f00 */
[----:B------:R-:W-:Y:S02]  /*7340*/  HFMA2 R12, -RZ, RZ, 0, 5.9604644775390625e-08 ;  /* 0x00000001ff0c7431 */ /* 0x000fe400000001ff */
[----:B------:R-:W-:Y:S02]  /*7350*/  IMAD.MOV.U32 R8, RZ, RZ, 0x192 ;  /* 0x00000192ff087424 */ /* 0x000fe400078e00ff */
[----:B------:R-:W-:Y:S01]  /*7360*/  IMAD.MOV.U32 R13, RZ, RZ, RZ ;  /* 0x000000ffff0d7224 */ /* 0x000fe200078e00ff */
[----:B------:R-:W2:Y:S01]  /*7370*/  LDCU.64 UR6, c[0x4][0x78] ;  /* 0x01000f00ff0677ac */ /* 0x000ea20008000a00 */
[----:B------:R-:W3:Y:S01]  /*7380*/  LDC.64 R2, c[0x4][R3] ;  /* 0x0100000003027b82 */ /* 0x000ee20000000a00 */
[----:B------:R-:W5:Y:S01]  /*7390*/  LDCU.64 UR4, c[0x4][0x10] ;  /* 0x01000200ff0477ac */ /* 0x000f620008000a00 */
[----:B-1----:R-:W-:Y:S01]  /*73a0*/  MOV R5, UR9 ;  /* 0x0000000900057c02 */ /* 0x002fe20008000f00 */
[----:B------:R-:W-:Y:S01]  /*73b0*/  IMAD.U32 R4, RZ, RZ, UR8 ;  /* 0x00000008ff047e24 */ /* 0x000fe2000f8e00ff */
[----:B--2---:R-:W-:Y:S01]  /*73c0*/  MOV R7, UR7 ;  /* 0x0000000700077c02 */ /* 0x004fe20008000f00 */
[----:B------:R-:W-:Y:S01]  /*73d0*/  IMAD.U32 R6, RZ, RZ, UR6 ;  /* 0x00000006ff067e24 */ /* 0x000fe2000f8e00ff */
[----:B-----5:R-:W-:Y:S01]  /*73e0*/  MOV R11, UR5 ;  /* 0x00000005000b7c02 */ /* 0x020fe20008000f00 */
[----:B------:R-:W-:Y:S02]  /*73f0*/  IMAD.U32 R10, RZ, RZ, UR4 ;  /* 0x00000004ff0a7e24 */ /* 0x000fe4000f8e00ff */
[----:B------:R-:W-:Y:S07]  /*7400*/  LEPC R20, `(.L_x_120) ;  /* 0x000000001014794e */ /* 0x000fee0000000000 */
[----:B---34-:R-:W-:Y:S05]  /*7410*/  CALL.ABS.NOINC R2 ;  /* 0x0000000002007343 */ /* 0x018fea0003c00000 */
.L_x_120:
[----:B------:R-:W-:Y:S01]  /*7420*/  ISETP.NE.AND P0, PT, R64, RZ, PT ;  /* 0x000000ff4000720c */ /* 0x000fe20003f05270 */
[----:B------:R-:W-:Y:S05]  /*7430*/  WARPSYNC.ALL ;  /* 0x0000000000007948 */ /* 0x000fea0003800000 */
[----:B------:R-:W-:Y:S01]  /*7440*/  R2UR UR4, R25 ;  /* 0x00000000190472ca */ /* 0x000fe200000e0000 */
[----:B------:R-:W-:Y:S01]  /*7450*/  BSSY.RECONVERGENT B0, `(.L_x_121) ;  /* 0x0000063000007945 */ /* 0x000fe20003800200 */
[----:B---3--:R-:W-:Y:S02]  /*7460*/  LOP3.LUT R0, R44, 0xffffe000, RZ, 0xc0, !PT ;  /* 0xffffe0002c007812 */ /* 0x008fe400078ec0ff */
[----:B------:R-:W-:Y:S02]  /*7470*/  LOP3.LUT R2, R45, 0xffffe000, RZ, 0xc0, !PT ;  /* 0xffffe0002d027812 */ /* 0x000fe400078ec0ff */
[----:B------:R-:W-:Y:S02]  /*7480*/  LOP3.LUT R3, R46, 0xffffe000, RZ, 0xc0, !PT ;  /* 0xffffe0002e037812 */ /* 0x000fe400078ec0ff */
[----:B------:R-:W-:Y:S02]  /*7490*/  LOP3.LUT R20, R47, 0xffffe000, RZ, 0xc0, !PT ;  /* 0xffffe0002f147812 */ /* 0x000fe400078ec0ff */
[----:B----4-:R-:W-:Y:S02]  /*74a0*/  LOP3.LUT R21, R40, 0xffffe000, RZ, 0xc0, !PT ;  /* 0xffffe00028157812 */ /* 0x010fe400078ec0ff */
[----:B------:R-:W-:Y:S01]  /*74b0*/  LOP3.LUT R25, R41, 0xffffe000, RZ, 0xc0, !PT ;  /* 0xffffe00029197812 */ /* 0x000fe200078ec0ff */
[----:B------:R-:W1:Y:S01]  /*74c0*/  LDTM.16dp128bit.x8 R4, tmem[UR4+0x20] ;  /* 0x00002004000479ee */ /* 0x000e620008180000 */
[----:B------:R-:W-:Y:S01]  /*74d0*/  R2UR UR4, R71 ;  /* 0x00000000470472ca */ /* 0x000fe200000e0000 */
[----:B------:R-:W-:Y:S01]  /*74e0*/  NOP ;  /* 0x0000000000007918 */ /* 0x000fe20000000000 */
[----:B------:R-:W-:Y:S02]  /*74f0*/  LOP3.LUT R27, R42, 0xffffe000, RZ, 0xc0, !PT ;  /* 0xffffe0002a1b7812 */ /* 0x000fe400078ec0ff */
[----:B------:R-:W-:Y:S02]  /*7500*/  LOP3.LUT R28, R43, 0xffffe000, RZ, 0xc0, !PT ;  /* 0xffffe0002b1c7812 */ /* 0x000fe400078ec0ff */
[----:B------:R-:W-:Y:S02]  /*7510*/  LOP3.LUT R29, R32, 0xffffe000, RZ, 0xc0, !PT ;  /* 0xffffe000201d7812 */ /* 0x000fe400078ec0ff */
[----:B------:R-:W-:Y:S02]  /*7520*/  LOP3.LUT R30, R33, 0xffffe000, RZ, 0xc0, !PT ;  /* 0xffffe000211e7812 */ /* 0x000fe400078ec0ff */
[----:B------:R-:W-:Y:S02]  /*7530*/  LOP3.LUT R31, R34, 0xffffe000, RZ, 0xc0, !PT ;  /* 0xffffe000221f7812 */ /* 0x000fe400078ec0ff */
[----:B------:R-:W-:Y:S01]  /*7540*/  LOP3.LUT R32, R35, 0xffffe000, RZ, 0xc0, !PT ;  /* 0xffffe00023207812 */ /* 0x000fe200078ec0ff */
[----:B------:R-:W-:Y:S01]  /*7550*/  UIADD3 UR4, UPT, UPT, UR4, 0x140, URZ ;  /* 0x0000014004047890 */ /* 0x000fe2000fffe0ff */
[----:B------:R-:W-:Y:S02]  /*7560*/  LOP3.LUT R33, R36, 0xffffe000, RZ, 0xc0, !PT ;  /* 0xffffe00024217812 */ /* 0x000fe400078ec0ff */
[----:B------:R-:W-:Y:S01]  /*7570*/  LOP3.LUT R34, R37, 0xffffe000, RZ, 0xc0, !PT ;  /* 0xffffe00025227812 */ /* 0x000fe200078ec0ff */
[----:B------:R-:W-:Y:S01]  /*7580*/  UPRMT UR4, UR54, 0x654, UR4 ;  /* 0x0000065436047896 */ /* 0x000fe20008000004 */
[----:B------:R-:W-:Y:S02]  /*7590*/  LOP3.LUT R35, R38, 0xffffe000, RZ, 0xc0, !PT ;  /* 0xffffe00026237812 */ /* 0x000fe400078ec0ff */
[----:B------:R-:W-:Y:S01]  /*75a0*/  LOP3.LUT R36, R39, 0xffffe000, RZ, 0xc0, !PT ;  /* 0xffffe00027247812 */ /* 0x000fe200078ec0ff */
[C---:B-1----:R-:W-:Y:S01]  /*75b0*/  FMUL R4, R24.reuse, R4 ;  /* 0x0000000418047220 */ /* 0x042fe20000400000 */
[C---:B------:R-:W-:Y:S01]  /*75c0*/  FMUL R5, R24.reuse, R5 ;  /* 0x0000000518057220 */ /* 0x040fe20000400000 */
[C---:B------:R-:W-:Y:S01]  /*75d0*/  FMUL R6, R24.reuse, R6 ;  /* 0x0000000618067220 */ /* 0x040fe20000400000 */
[----:B------:R-:W-:Y:S01]  /*75e0*/  FMUL R7, R24, R7 ;  /* 0x0000000718077220 */ /* 0x000fe20000400000 */
[----:B------:R-:W-:Y:S01]  /*75f0*/  FFMA R4, R26, R0, R4 ;  /* 0x000000001a047223 */ /* 0x000fe20000000004 */
[----:B------:R-:W-:Y:S02]  /*7600*/  IMAD.U32 R0, RZ, RZ, UR45 ;  /* 0x0000002dff007e24 */ /* 0x000fe4000f8e00ff */
[----:B------:R-:W-:Y:S01]  /*7610*/  FMUL R8, R24, R8 ;  /* 0x0000000818087220 */ /* 0x000fe20000400000 */
[----:B------:R-:W-:Y:S01]  /*7620*/  FFMA R5, R26, R2, R5 ;  /* 0x000000021a057223 */ /* 0x000fe20000000005 */
[----:B------:R-:W-:Y:S01]  /*7630*/  FMUL R9, R24, R9 ;  /* 0x0000000918097220 */ /* 0x000fe20000400000 */
[----:B------:R-:W-:Y:S01]  /*7640*/  F2FP.TF32.F32.PACK_B R4, R4 ;  /* 0x00000004ff04723e */ /* 0x000fe200024050ff */
[----:B------:R-:W-:Y:S01]  /*7650*/  FFMA R6, R26, R3, R6 ;  /* 0x000000031a067223 */ /* 0x000fe20000000006 */
[----:B------:R-:W-:Y:S01]  /*7660*/  FMUL R10, R24, R10 ;  /* 0x0000000a180a7220 */ /* 0x000fe20000400000 */
[----:B------:R-:W-:Y:S01]  /*7670*/  F2FP.TF32.F32.PACK_B R5, R5 ;  /* 0x00000005ff05723e */ /* 0x000fe200024050ff */
[----:B------:R-:W-:Y:S01]  /*7680*/  FFMA R7, R26, R20, R7 ;  /* 0x000000141a077223 */ /* 0x000fe20000000007 */
[----:B------:R-:W-:Y:S01]  /*7690*/  IMAD R0, R0, 0x800, R52 ;  /* 0x0000080000007824 */ /* 0x000fe200078e0234 */
[----:B------:R-:W-:Y:S01]  /*76a0*/  F2FP.TF32.F32.PACK_B R6, R6 ;  /* 0x00000006ff06723e */ /* 0x000fe200024050ff */
[----:B------:R-:W-:Y:S01]  /*76b0*/  FMUL R11, R24, R11 ;  /* 0x0000000b180b7220 */ /* 0x000fe20000400000 */
[----:B------:R-:W-:Y:S01]  /*76c0*/  FFMA R8, R26, R21, R8 ;  /* 0x000000151a087223 */ /* 0x000fe20000000008 */
[----:B------:R-:W-:Y:S01]  /*76d0*/  F2FP.TF32.F32.PACK_B R7, R7 ;  /* 0x00000007ff07723e */ /* 0x000fe200024050ff */
[----:B------:R-:W-:Y:S01]  /*76e0*/  FMUL R12, R24, R12 ;  /* 0x0000000c180c7220 */ /* 0x000fe20000400000 */
[----:B------:R-:W-:Y:S01]  /*76f0*/  LEA R0, R0, UR44, 0x2 ;  /* 0x0000002c00007c11 */ /* 0x000fe2000f8e10ff */
[----:B------:R-:W-:Y:S01]  /*7700*/  FFMA R9, R26, R25, R9 ;  /* 0x000000191a097223 */ /* 0x000fe20000000009 */
[----:B------:R-:W-:Y:S01]  /*7710*/  FMUL R13, R24, R13 ;  /* 0x0000000d180d7220 */ /* 0x000fe20000400000 */
        /* <DEDUP_REMOVED lines=12> */
[C---:B------:R-:W-:Y:S01]  /*77e0*/  IADD3 R2, PT, PT, R73.reuse, 0x400, R0 ;  /* 0x0000040049027810 */ /* 0x040fe20007ffe000 */
[C---:B------:R-:W-:Y:S01]  /*77f0*/  FFMA R16, R26.reuse, R33, R16 ;  /* 0x000000211a107223 */ /* 0x040fe20000000010 */
[----:B------:R-:W-:Y:S01]  /*7800*/  F2FP.TF32.F32.PACK_B R8, R8 ;  /* 0x00000008ff08723e */ /* 0x000fe200024050ff */
[----:B------:R-:W-:Y:S01]  /*7810*/  SYNCS.ARRIVE.TRANS64.RED.A1T0 RZ, [UR4], RZ ;  /* 0x000000ffffff79a7 */ /* 0x000fe20008100404 */
[----:B------:R1:W-:Y:S01]  /*7820*/  STSM.16.M88.4 [R0+0x400], R4 ;  /* 0x0004000400007844 */ /* 0x0003e20000000200 */
[----:B------:R-:W-:Y:S01]  /*7830*/  F2FP.TF32.F32.PACK_B R9, R9 ;  /* 0x00000009ff09723e */ /* 0x000fe200024050ff */
[C---:B------:R-:W-:Y:S01]  /*7840*/  FFMA R17, R26.reuse, R34, R17 ;  /* 0x000000221a117223 */ /* 0x040fe20000000011 */
[----:B------:R-:W-:Y:S01]  /*7850*/  F2FP.TF32.F32.PACK_B R10, R10 ;  /* 0x0000000aff0a723e */ /* 0x000fe200024050ff */
[C---:B------:R-:W-:Y:S01]  /*7860*/  FFMA R18, R26.reuse, R35, R18 ;  /* 0x000000231a127223 */ /* 0x040fe20000000012 */
[----:B------:R-:W-:Y:S01]  /*7870*/  F2FP.TF32.F32.PACK_B R11, R11 ;  /* 0x0000000bff0b723e */ /* 0x000fe200024050ff */
[----:B------:R-:W-:Y:S01]  /*7880*/  FFMA R19, R26, R36, R19 ;  /* 0x000000241a137223 */ /* 0x000fe20000000013 */
[----:B------:R-:W-:Y:S02]  /*7890*/  IADD3 R72, PT, PT, R72, 0x400, R0 ;  /* 0x0000040048487810 */ /* 0x000fe40007ffe000 */
[----:B------:R-:W-:Y:S01]  /*78a0*/  F2FP.TF32.F32.PACK_B R12, R12 ;  /* 0x0000000cff0c723e */ /* 0x000fe200024050ff */
        /* <DEDUP_REMOVED lines=20> */
[----:B------:R-:W-:Y:S02]  /*79f0*/  ULEA UR5, UR45, UR44, 0xd ;  /* 0x0000002c2d057291 */ /* 0x000fe4000f8e68ff */
[----:B------:R-:W-:Y:S02]  /*7a00*/  UIADD3 UR9, UPT, UPT, UR49, 0x20, URZ ;  /* 0x0000002031097890 */ /* 0x000fe4000fffe0ff */
[----:B------:R-:W-:Y:S01]  /*7a10*/  UIADD3 UR8, UPT, UPT, UR5, 0x400, URZ ;  /* 0x0000040005087890 */ /* 0x000fe2000fffe0ff */
[----:B------:R-:W-:Y:S01]  /*7a20*/  UMOV UR10, UR50 ;  /* 0x00000032000a7c82 */ /* 0x000fe20008000000 */
[----:B------:R-:W-:Y:S01]  /*7a30*/  UMOV UR11, UR36 ;  /* 0x00000024000b7c82 */ /* 0x000fe20008000000 */
[----:B--2---:R-:W-:Y:S04]  /*7a40*/  UIADD3 UR4, UP0, UPT, UR6, 0x680, URZ ;  /* 0x0000068006047890 */ /* 0x004fe8000ff1e0ff */
[----:B------:R-:W-:Y:S09]  /*7a50*/  UIADD3.X UR5, UPT, UPT, URZ, UR7, URZ, UP0, !UPT ;  /* 0x00000007ff057290 */ /* 0x000ff200087fe4ff */
[----:B------:R2:W-:Y:S02]  /*7a60*/  UTMASTG.3D [UR8], [UR4] ;  /* 0x00000008040073b5 */ /* 0x0005e40008010000 */
[----:B--2---:R0:W-:Y:S02]  /*7a70*/  UTMACMDFLUSH ;  /* 0x00000000000079b7 */ /* 0x0041e40000000000 */
.L_x_122:
[----:B------:R-:W-:Y:S05]  /*7a80*/  BSYNC.RECONVERGENT B0 ;  /* 0x0000000000007941 */ /* 0x000fea0003800200 */
.L_x_121:
[----:B------:R-:W-:Y:S01]  /*7a90*/  UIADD3 UR4, UPT, UPT, UR45, 0x1, URZ ;  /* 0x000000012d047890 */ /* 0x000fe2000fffe0ff */
[----:B------:R-:W-:Y:S03]  /*7aa0*/  BSSY.RECONVERGENT B0, `(.L_x_123) ;  /* 0x0000008000007945 */ /* 0x000fe60003800200 */
[----:B------:R-:W-:Y:S04]  /*7ab0*/  UISETP.NE.AND UP0, UPT, UR4, 0x3, UPT ;  /* 0x000000030400788c */ /* 0x000fe8000bf05270 */
[----:B------:R-:W-:Y:S02]  /*7ac0*/  UISETP.EQ.XOR UP1, UPT, UR47, 0x3, !UP0 ;  /* 0x000000032f00788c */ /* 0x000fe4000c722a70 */
[----:B------:R-:W-:Y:S02]  /*7ad0*/  USEL UR46, UR4, URZ, UP0 ;  /* 0x000000ff042e7287 */ /* 0x000fe40008000000 */
[----:B------:R-:W-:Y:S04]  /*7ae0*/  USEL UR5, URZ, 0x1, !UP1 ;  /* 0x00000001ff057887 */ /* 0x000fe8000c800000 */
[----:B------:R-:W-:Y:S01]  /*7af0*/  ULOP3.LUT UR55, UR55, UR5, URZ, 0x3c, !UPT ;  /* 0x0000000537377292 */ /* 0x000fe2000f8e3cff */
[----:B------:R-:W-:Y:S11]  /*7b00*/  @P0 BRA `(.L_x_124) ;  /* 0x0000000000040947 */ /* 0x000ff60003800000 */
[----:B------:R-:W-:Y:S04]  /*7b10*/  DEPBAR.LE SB0, 0x1 ;  /* 0x000080400000791a */ /* 0x000fe80000000000 */
.L_x_124:
[----:B------:R-:W-:Y:S05]  /*7b20*/  BSYNC.RECONVERGENT B0 ;  /* 0x0000000000007941 */ /* 0x000fea0003800200 */
.L_x_123:
[----:B------:R-:W-:Y:S01]  /*7b30*/  BAR.SYNC.DEFER_BLOCKING 0x1, 0x80 ;  /* 0x0042000000007b1d */ /* 0x000fe20000010000 */
[----:B------:R-:W-:Y:S01]  /*7b40*/  UISETP.NE.AND UP0, UPT, UR53, -0x2, UPT ;  /* 0xfffffffe3500788c */ /* 0x000fe2000bf05270 */
[----:B------:R-:W-:Y:S08]  /*7b50*/  IADD3 R22, PT, PT, R22, 0x1, RZ ;  /* 0x0000000116167810 */ /* 0x000ff00007ffe0ff */
[----:B------:R-:W-:Y:S05]  /*7b60*/  BRA.U !UP0, `(.L_x_125) ;  /* 0x0000000108287547 */ /* 0x000fea000b800000 */
[----:B------:R-:W-:Y:S01]  /*7b70*/  ISETP.NE.AND P0, PT, R70, RZ, PT ;  /* 0x000000ff4600720c */ /* 0x000fe20003f05270 */
[----:B-1----:R-:W-:Y:S01]  /*7b80*/  IMAD.U32 R2, RZ, RZ, UR52 ;  /* 0x00000034ff027e24 */ /* 0x002fe2000f8e00ff */
[----:B------:R-:W-:Y:S01]  /*7b90*/  UIADD3 UR4, UPT, UPT, UR52, 0x1, URZ ;  /* 0x0000000134047890 */ /* 0x000fe2000fffe0ff */
[----:B------:R-:W-:Y:S03]  /*7ba0*/  IMAD.U32 R0, RZ, RZ, UR54 ;  /* 0x00000036ff007e24 */ /* 0x000fe6000f8e00ff */
[----:B------:R-:W-:Y:S04]  /*7bb0*/  UISETP.NE.AND UP0, UPT, UR4, 0x3, UPT ;  /* 0x000000030400788c */ /* 0x000fe8000bf05270 */
[----:B------:R-:W-:Y:S03]  /*7bc0*/  USEL UR52, UR4, URZ, UP0 ;  /* 0x000000ff04347287 */ /* 0x000fe60008000000 */
[----:B------:R-:W-:Y:S05]  /*7bd0*/  @P0 LEA R2, R2, UR44, 0x3 ;  /* 0x0000002c02020c11 */ /* 0x000fea000f8e18ff */
[----:B------:R-:W-:Y:S05]  /*7be0*/  @P0 VIADD R2, R2, 0xd8 ;  /* 0x000000d802020836 */ /* 0x000fea0000000000 */
[----:B------:R-:W-:Y:S04]  /*7bf0*/  @P0 PRMT R0, R0, 0x654, R2 ;  /* 0x0000065400000816 */ /* 0x000fe80000000002 */
[----:B------:R2:W-:Y:S03]  /*7c00*/  @P0 SYNCS.ARRIVE.TRANS64.RED.A1T0 RZ, [R0+URZ], RZ ;  /* 0x000000ff00ff09a7 */ /* 0x0005e600081004ff */
.L_x_125:
[----:B------:R-:W-:Y:S01]  /*7c10*/  R2UR UR6, R69 ;  /* 0x00000000450672ca */ /* 0x000fe200000e0000 */
[----:B------:R-:W-:Y:S01]  /*7c20*/  UIADD3 UR53, UPT, UPT, UR53, 0x2, URZ ;  /* 0x0000000235357890 */ /* 0x000fe2000fffe0ff */
[----:B------:R-:W-:Y:S02]  /*7c30*/  R2UR UR5, R55 ;  /* 0x00000000370572ca */ /* 0x000fe400000e0000 */
[----:B------:R-:W-:Y:S02]  /*7c40*/  R2UR UR4, R56 ;  /* 0x00000000380472ca */ /* 0x000fe400000e0000 */
[----:B------:R-:W-:Y:S02]  /*7c50*/  R2UR UR36, R67 ;  /* 0x00000000432472ca */ /* 0x000fe400000e0000 */
[----:B------:R-:W-:Y:S02]  /*7c60*/  ISETP.NE.AND P0, PT, R59, 0x2, PT ;  /* 0x000000023b00780c */ /* 0x000fe40003f05270 */
[----:B------:R-:W-:Y:S02]  /*7c70*/  ISETP.NE.AND P1, PT, R22, 0x4, PT ;  /* 0x000000041600780c */ /* 0x000fe40003f25270 */
[----:B-1----:R-:W-:Y:S01]  /*7c80*/  SEL R2, RZ, 0x1, P0 ;  /* 0x00000001ff027807 */ /* 0x002fe20000000000 */
[----:B------:R-:W-:Y:S01]  /*7c90*/  UISETP.NE.AND UP0, UPT, UR6, URZ, UPT ;  /* 0x000000ff0600728c */ /* 0x000fe2000bf05270 */
[----:B--2---:R-:W-:Y:S01]  /*7ca0*/  SEL R0, RZ, 0x1, P1 ;  /* 0x00000001ff007807 */ /* 0x004fe20000800000 */
[----:B------:R-:W-:Y:S01]  /*7cb0*/  UIADD3 UR30, UPT, UPT, UR37, UR5, URZ ;  /* 0x00000005251e7290 */ /* 0x000fe2000fffe0ff */
[----:B------:R-:W-:Y:S01]  /*7cc0*/  LOP3.LUT R60, R60, R2, RZ, 0x3c, !PT ;  /* 0x000000023c3c7212 */ /* 0x000fe200078e3cff */
[----:B------:R-:W-:Y:S01]  /*7cd0*/  UIADD3 UR26, UPT, UPT, UR38, UR4, URZ ;  /* 0x00000004261a7290 */ /* 0x000fe2000fffe0ff */
[----:B------:R-:W-:Y:S02]  /*7ce0*/  LOP3.LUT R61, R61, R0, RZ, 0x3c, !PT ;  /* 0x000000003d3d7212 */ /* 0x000fe400078e3cff */
[----:B------:R-:W-:Y:S02]  /*7cf0*/  SEL R59, R59, RZ, P0 ;  /* 0x000000ff3b3b7207 */ /* 0x000fe40000000000 */
[----:B------:R-:W-:Y:S01]  /*7d00*/  SEL R22, R22, RZ, P1 ;  /* 0x000000ff16167207 */ /* 0x000fe20000800000 */
[----:B------:R-:W-:Y:S06]  /*7d10*/  BRA.U UP0, `(.L_x_126) ;  /* 0xffffffd900b07547 */ /* 0x000fec000b83ffff */
[----:B------:R-:W-:-:S13]  /*7d20*/  R2UR UR4, R57 ;  /* 0x00000000390472ca */ /* 0x000fda00000e0000 */
[----:B------:R-:W-:-:S09]  /*7d30*/  UISETP.NE.AND UP0, UPT, UR4, URZ, UPT ;  /* 0x000000ff0400728c */ /* 0x000fd2000bf05270 */
[----:B------:R-:W-:Y:S05]  /*7d40*/  BRA.U !UP0, `(.L_x_127) ;  /* 0x0000000108487547 */ /* 0x000fea000b800000 */
[----:B------:R-:W1:Y:S02]  /*7d50*/  LDCU.64 UR4, c[0x0][0x890] ;  /* 0x00011200ff0477ac */ /* 0x000e640008000a00 */
[----:B-1----:R-:W-:-:S04]  /*7d60*/  UISETP.NE.U32.AND UP0, UPT, UR4, URZ, UPT ;  /* 0x000000ff0400728c */ /* 0x002fc8000bf05070 */
[----:B------:R-:W-:-:S09]  /*7d70*/  UISETP.NE.AND.EX UP0, UPT, UR5, URZ, UPT, UP0 ;  /* 0x000000ff0500728c */ /* 0x000fd2000bf05300 */
[----:B------:R-:W-:Y:S05]  /*7d80*/  BRA.U UP0, `(.L_x_128) ;  /* 0x00000001000c7547 */ /* 0x000fea000b800000 */
[----:B------:R-:W-:-:S13]  /*7d90*/  FSETP.NEU.AND P0, PT, R26, RZ, PT ;  /* 0x000000ff1a00720b */ /* 0x000fda0003f0d000 */
[----:B------:R-:W-:Y:S05]  /*7da0*/  @!P0 EXIT ;  /* 0x000000000000894d */ /* 0x000fea0003800000 */
[----:B------:R-:W-:Y:S05]  /*7db0*/  BRA `(.L_x_127) ;  /* 0x00000000002c7947 */ /* 0x000fea0003800000 */
.L_x_128:
[----:B------:R-:W-:Y:S01]  /*7dc0*/  ISETP.NE.AND P0, PT, R58, RZ, PT ;  /* 0x000000ff3a00720c */ /* 0x000fe20003f05270 */
[----:B------:R-:W-:-:S12]  /*7dd0*/  BSSY.RECONVERGENT B0, `(.L_x_127) ;  /* 0x0000009000007945 */ /* 0x000fd80003800200 */
[----:B------:R-:W-:Y:S05]  /*7de0*/  @P0 BRA `(.L_x_129) ;  /* 0x0000000000140947 */ /* 0x000fea0003800000 */
[----:B------:R-:W1:Y:S02]  /*7df0*/  LDCU.64 UR4, c[0x0][0x888] ;  /* 0x00011100ff0477ac */ /* 0x000e640008000a00 */
[----:B-1----:R-:W-:-:S04]  /*7e00*/  ISETP.NE.U32.AND P0, PT, RZ, UR4, PT ;  /* 0x00000004ff007c0c */ /* 0x002fc8000bf05070 */
[----:B------:R-:W-:-:S13]  /*7e10*/  ISETP.NE.AND.EX P0, PT, RZ, UR5, PT, P0 ;  /* 0x00000005ff007c0c */ /* 0x000fda000bf05300 */
[----:B------:R-:W-:Y:S05]  /*7e20*/  @!P0 EXIT ;  /* 0x000000000000894d */ /* 0x000fea0003800000 */
[----:B------:R-:W-:Y:S05]  /*7e30*/  BRA `(.L_x_130) ;  /* 0x0000000000087947 */ /* 0x000fea0003800000 */
.L_x_129:
[----:B------:R-:W-:-:S13]  /*7e40*/  FSETP.NEU.AND P0, PT, R26, RZ, PT ;  /* 0x000000ff1a00720b */ /* 0x000fda0003f0d000 */
[----:B------:R-:W-:Y:S05]  /*7e50*/  @!P0 EXIT ;  /* 0x000000000000894d */ /* 0x000fea0003800000 */
.L_x_130:
[----:B------:R-:W-:Y:S05]  /*7e60*/  BSYNC.RECONVERGENT B0 ;  /* 0x0000000000007941 */ /* 0x000fea0003800200 */
.L_x_127:
[----:B------:R-:W-:Y:S01]  /*7e70*/  ULEA UR4, UR52, UR44, 0x3 ;  /* 0x0000002c34047291 */ /* 0x000fe2000f8e18ff */
[----:B------:R-:W-:-:S04]  /*7e80*/  DEPBAR.LE SB0, 0x0 ;  /* 0x000080000000791a */ /* 0x000fc80000000000 */
[----:B------:R-:W-:-:S04]  /*7e90*/  UIADD3 UR4, UPT, UPT, UR4, 0xd8, URZ ;  /* 0x000000d804047890 */ /* 0x000fc8000fffe0ff */
[----:B------:R-:W-:-:S09]  /*7ea0*/  UPRMT UR4, UR54, 0x654, UR4 ;  /* 0x0000065436047896 */ /* 0x000fd20008000004 */
[----:B------:R-:W-:Y:S01]  /*7eb0*/  SYNCS.ARRIVE.TRANS64.RED.A1T0 RZ, [UR4], RZ ;  /* 0x000000ffffff79a7 */ /* 0x000fe20008100404 */
[----:B------:R-:W-:Y:S05]  /*7ec0*/  EXIT ;  /* 0x000000000000794d */ /* 0x000fea0003800000 */
.L_x_25:
[----:B--2---:R2:W3:Y:S02]  /*7ed0*/  SYNCS.PHASECHK.TRANS64.TRYWAIT P0, [R0+URZ+0x170], R2 ;  /* 0x00017002000075a7 */ /* 0x0044e400080011ff */
[----:B---3--:R-:W-:Y:S05]  /*7ee0*/  @!P0 NANOSLEEP.SYNCS 0x989680 ;  /* 0x009896800000895d */ /* 0x008fea0003900000 */
[----:B------:R-:W3:Y:S02]  /*7ef0*/  @!P0 SYNCS.PHASECHK.TRANS64 P0, [R0+URZ+0x170], R2 ;  /* 0x00017002000085a7 */ /* 0x000ee400080010ff */
[----:B---3--:R-:W-:Y:S05]  /*7f00*/  @!P0 BRA `(.L_x_25) ;  /* 0xfffffffc00f08947 */ /* 0x008fea000383ffff */
[----:B------:R-:W-:Y:S05]  /*7f10*/  BRA `(.L_x_131) ;  /* 0xffffff9c00047947 */ /* 0x000fea000383ffff */
.L_x_28:
[----:B-1----:R-:W-:-:S07]  /*7f20*/  MOV R0, UR33 ;  /* 0x0000002100007c02 */ /* 0x002fce0008000f00 */
.L_x_132:
[----:B-1----:R1:W2:Y:S02]  /*7f30*/  SYNCS.PHASECHK.TRANS64.TRYWAIT P0, [R0+URZ+0x60], R3 ;  /* 0x00006003000075a7 */ /* 0x0022a400080011ff */
[----:B--2---:R-:W-:Y:S05]  /*7f40*/  @!P0 NANOSLEEP.SYNCS 0x989680 ;  /* 0x009896800000895d */ /* 0x004fea0003900000 */
[----:B------:R-:W2:Y:S02]  /*7f50*/  @!P0 SYNCS.PHASECHK.TRANS64 P0, [R0+URZ+0x60], R3 ;  /* 0x00006003000085a7 */ /* 0x000ea400080010ff */
[----:B--2---:R-:W-:Y:S05]  /*7f60*/  @!P0 BRA `(.L_x_132) ;  /* 0xfffffffc00f08947 */ /* 0x004fea000383ffff */
[----:B------:R-:W-:Y:S05]  /*7f70*/  BRA `(.L_x_27) ;  /* 0xffffff9c004c7947 */ /* 0x000fea000383ffff */
.L_x_35:
[----:B-1----:R-:W-:-:S07]  /*7f80*/  MOV R0, UR17 ;  /* 0x0000001100007c02 */ /* 0x002fce0008000f00 */
.L_x_133:
[----:B-1----:R1:W2:Y:S02]  /*7f90*/  SYNCS.PHASECHK.TRANS64.TRYWAIT P0, [R0+URZ+0x60], R3 ;  /* 0x00006003000075a7 */ /* 0x0022a400080011ff */
[----:B--2---:R-:W-:Y:S05]  /*7fa0*/  @!P0 NANOSLEEP.SYNCS 0x989680 ;  /* 0x009896800000895d */ /* 0x004fea0003900000 */
[----:B------:R-:W2:Y:S02]  /*7fb0*/  @!P0 SYNCS.PHASECHK.TRANS64 P0, [R0+URZ+0x60], R3 ;  /* 0x00006003000085a7 */ /* 0x000ea400080010ff */
[----:B--2---:R-:W-:Y:S05]  /*7fc0*/  @!P0 BRA `(.L_x_133) ;  /* 0xfffffffc00f08947 */ /* 0x004fea000383ffff */
[----:B------:R-:W-:Y:S05]  /*7fd0*/  BRA `(.L_x_34) ;  /* 0xffffffa000087947 */ /* 0x000fea000383ffff */
.L_x_40:
[----:B-1----:R1:W2:Y:S02]  /*7fe0*/  SYNCS.PHASECHK.TRANS64.TRYWAIT P0, [R3+URZ+0x100], R0 ;  /* 0x00010000030075a7 */ /* 0x0022a400080011ff */
[----:B--2---:R-:W-:Y:S05]  /*7ff0*/  @!P0 NANOSLEEP.SYNCS 0x989680 ;  /* 0x009896800000895d */ /* 0x004fea0003900000 */
[----:B------:R-:W2:Y:S02]  /*8000*/  @!P0 SYNCS.PHASECHK.TRANS64 P0, [R3+URZ+0x100], R0 ;  /* 0x00010000030085a7 */ /* 0x000ea400080010ff */
[----:B--2---:R-:W-:Y:S05]  /*8010*/  @!P0 BRA `(.L_x_40) ;  /* 0xfffffffc00f08947 */ /* 0x004fea000383ffff */
[----:B------:R-:W-:Y:S05]  /*8020*/  BRA `(.L_x_134) ;  /* 0xffffffa000ac7947 */ /* 0x000fea000383ffff */
.L_x_44:
[----:B------:R-:W-:-:S07]  /*8030*/  MOV R0, UR4 ;  /* 0x0000000400007c02 */ /* 0x000fce0008000f00 */
.L_x_135:
[----:B-1----:R1:W2:Y:S02]  /*8040*/  SYNCS.PHASECHK.TRANS64.TRYWAIT P0, [R0+URZ], R2 ;  /* 0x00000002000075a7 */ /* 0x0022a400080011ff */
[----:B--2---:R-:W-:Y:S05]  /*8050*/  @!P0 NANOSLEEP.SYNCS 0x989680 ;  /* 0x009896800000895d */ /* 0x004fea0003900000 */
[----:B------:R-:W2:Y:S02]  /*8060*/  @!P0 SYNCS.PHASECHK.TRANS64 P0, [R0+URZ], R2 ;  /* 0x00000002000085a7 */ /* 0x000ea400080010ff */
[----:B--2---:R-:W-:Y:S05]  /*8070*/  @!P0 BRA `(.L_x_135) ;  /* 0xfffffffc00f08947 */ /* 0x004fea000383ffff */
[----:B------:R-:W-:Y:S05]  /*8080*/  BRA `(.L_x_136) ;  /* 0xffffffa800587947 */ /* 0x000fea000383ffff */
.L_x_45:
[----:B------:R-:W-:-:S07]  /*8090*/  MOV R0, UR5 ;  /* 0x0000000500007c02 */ /* 0x000fce0008000f00 */
.L_x_137:
[----:B-1----:R1:W2:Y:S02]  /*80a0*/  SYNCS.PHASECHK.TRANS64.TRYWAIT P0, [R0+URZ], R3 ;  /* 0x00000003000075a7 */ /* 0x0022a400080011ff */
[----:B--2---:R-:W-:Y:S05]  /*80b0*/  @!P0 NANOSLEEP.SYNCS 0x989680 ;  /* 0x009896800000895d */ /* 0x004fea0003900000 */
[----:B------:R-:W2:Y:S02]  /*80c0*/  @!P0 SYNCS.PHASECHK.TRANS64 P0, [R0+URZ], R3 ;  /* 0x00000003000085a7 */ /* 0x000ea400080010ff */
[----:B--2---:R-:W-:Y:S05]  /*80d0*/  @!P0 BRA `(.L_x_137) ;  /* 0xfffffffc00f08947 */ /* 0x004fea000383ffff */
[----:B------:R-:W-:Y:S05]  /*80e0*/  BRA `(.L_x_138) ;  /* 0xffffffa800647947 */ /* 0x000fea000383ffff */
.L_x_46:
[----:B------:R-:W-:-:S07]  /*80f0*/  MOV R0, UR5 ;  /* 0x0000000500007c02 */ /* 0x000fce0008000f00 */
.L_x_139:
[----:B-1----:R1:W2:Y:S02]  /*8100*/  SYNCS.PHASECHK.TRANS64.TRYWAIT P0, [R0+URZ], R3 ;  /* 0x00000003000075a7 */ /* 0x0022a400080011ff */
[----:B--2---:R-:W-:Y:S05]  /*8110*/  @!P0 NANOSLEEP.SYNCS 0x989680 ;  /* 0x009896800000895d */ /* 0x004fea0003900000 */
[----:B------:R-:W2:Y:S02]  /*8120*/  @!P0 SYNCS.PHASECHK.TRANS64 P0, [R0+URZ], R3 ;  /* 0x00000003000085a7 */ /* 0x000ea400080010ff */
[----:B--2---:R-:W-:Y:S05]  /*8130*/  @!P0 BRA `(.L_x_139) ;  /* 0xfffffffc00f08947 */ /* 0x004fea000383ffff */
[----:B------:R-:W-:Y:S05]  /*8140*/  BRA `(.L_x_140) ;  /* 0xffffffa800707947 */ /* 0x000fea000383ffff */
.L_x_47:
[----:B------:R-:W-:-:S07]  /*8150*/  MOV R0, UR5 ;  /* 0x0000000500007c02 */ /* 0x000fce0008000f00 */
.L_x_141:
[----:B-1----:R1:W2:Y:S02]  /*8160*/  SYNCS.PHASECHK.TRANS64.TRYWAIT P0, [R0+URZ], R3 ;  /* 0x00000003000075a7 */ /* 0x0022a400080011ff */
[----:B--2---:R-:W-:Y:S05]  /*8170*/  @!P0 NANOSLEEP.SYNCS 0x989680 ;  /* 0x009896800000895d */ /* 0x004fea0003900000 */
[----:B------:R-:W2:Y:S02]  /*8180*/  @!P0 SYNCS.PHASECHK.TRANS64 P0, [R0+URZ], R3 ;  /* 0x00000003000085a7 */ /* 0x000ea400080010ff */
[----:B--2---:R-:W-:Y:S05]  /*8190*/  @!P0 BRA `(.L_x_141) ;  /* 0xfffffffc00f08947 */ /* 0x004fea000383ffff */
[----:B------:R-:W-:Y:S05]  /*81a0*/  BRA `(.L_x_142) ;  /* 0xffffffa8007c7947 */ /* 0x000fea000383ffff */
.L_x_48:
[----:B------:R-:W-:-:S07]  /*81b0*/  MOV R0, UR5 ;  /* 0x0000000500007c02 */ /* 0x000fce0008000f00 */
.L_x_143:
[----:B-1----:R1:W2:Y:S02]  /*81c0*/  SYNCS.PHASECHK.TRANS64.TRYWAIT P0, [R0+URZ], R3 ;  /* 0x00000003000075a7 */ /* 0x0022a400080011ff */
[----:B--2---:R-:W-:Y:S05]  /*81d0*/  @!P0 NANOSLEEP.SYNCS 0x989680 ;  /* 0x009896800000895d */ /* 0x004fea0003900000 */
[----:B------:R-:W2:Y:S02]  /*81e0*/  @!P0 SYNCS.PHASECHK.TRANS64 P0, [R0+URZ], R3 ;  /* 0x00000003000085a7 */ /* 0x000ea400080010ff */
[----:B--2---:R-:W-:Y:S05]  /*81f0*/  @!P0 BRA `(.L_x_143) ;  /* 0xfffffffc00f08947 */ /* 0x004fea000383ffff */
[----:B------:R-:W-:Y:S05]  /*8200*/  BRA `(.L_x_144) ;  /* 0xffffffa800887947 */ /* 0x000fea000383ffff */
.L_x_49:
[----:B------:R-:W-:-:S07]  /*8210*/  MOV R0, UR5 ;  /* 0x0000000500007c02 */ /* 0x000fce0008000f00 */
.L_x_145:
[----:B-1----:R1:W2:Y:S02]  /*8220*/  SYNCS.PHASECHK.TRANS64.TRYWAIT P0, [R0+URZ], R3 ;  /* 0x00000003000075a7 */ /* 0x0022a400080011ff */
[----:B--2---:R-:W-:Y:S05]  /*8230*/  @!P0 NANOSLEEP.SYNCS 0x989680 ;  /* 0x009896800000895d */ /* 0x004fea0003900000 */
[----:B------:R-:W2:Y:S02]  /*8240*/  @!P0 SYNCS.PHASECHK.TRANS64 P0, [R0+URZ], R3 ;  /* 0x00000003000085a7 */ /* 0x000ea400080010ff */
[----:B--2---:R-:W-:Y:S05]  /*8250*/  @!P0 BRA `(.L_x_145) ;  /* 0xfffffffc00f08947 */ /* 0x004fea000383ffff */
[----:B------:R-:W-:Y:S05]  /*8260*/  BRA `(.L_x_146) ;  /* 0xffffffa800947947 */ /* 0x000fea000383ffff */
.L_x_50:
[----:B------:R-:W-:-:S07]  /*8270*/  MOV R0, UR5 ;  /* 0x0000000500007c02 */ /* 0x000fce0008000f00 */
.L_x_147:
[----:B-1----:R1:W2:Y:S02]  /*8280*/  SYNCS.PHASECHK.TRANS64.TRYWAIT P0, [R0+URZ], R3 ;  /* 0x00000003000075a7 */ /* 0x0022a400080011ff */
[----:B--2---:R-:W-:Y:S05]  /*8290*/  @!P0 NANOSLEEP.SYNCS 0x989680 ;  /* 0x009896800000895d */ /* 0x004fea0003900000 */
[----:B------:R-:W2:Y:S02]  /*82a0*/  @!P0 SYNCS.PHASECHK.TRANS64 P0, [R0+URZ], R3 ;  /* 0x00000003000085a7 */ /* 0x000ea400080010ff */
[----:B--2---:R-:W-:Y:S05]  /*82b0*/  @!P0 BRA `(.L_x_147) ;  /* 0xfffffffc00f08947 */ /* 0x004fea000383ffff */
[----:B------:R-:W-:Y:S05]  /*82c0*/  BRA `(.L_x_148) ;  /* 0xffffffa800a07947 */ /* 0x000fea000383ffff */
.L_x_51:
[----:B------:R-:W-:-:S07]  /*82d0*/  MOV R0, UR5 ;  /* 0x0000000500007c02 */ /* 0x000fce0008000f00 */
.L_x_149:
[----:B-1----:R1:W2:Y:S02]  /*82e0*/  SYNCS.PHASECHK.TRANS64.TRYWAIT P0, [R0+URZ], R3 ;  /* 0x00000003000075a7 */ /* 0x0022a400080011ff */
[----:B--2---:R-:W-:Y:S05]  /*82f0*/  @!P0 NANOSLEEP.SYNCS 0x989680 ;  /* 0x009896800000895d */ /* 0x004fea0003900000 */
[----:B------:R-:W2:Y:S02]  /*8300*/  @!P0 SYNCS.PHASECHK.TRANS64 P0, [R0+URZ], R3 ;  /* 0x00000003000085a7 */ /* 0x000ea400080010ff */
[----:B--2---:R-:W-:Y:S05]  /*8310*/  @!P0 BRA `(.L_x_149) ;  /* 0xfffffffc00f08947 */ /* 0x004fea000383ffff */
[----:B------:R-:W-:Y:S05]  /*8320*/  BRA `(.L_x_150) ;  /* 0xffffffa800ac7947 */ /* 0x000fea000383ffff */
.L_x_52:
[----:B------:R-:W-:-:S07]  /*8330*/  MOV R0, UR5 ;  /* 0x0000000500007c02 */ /* 0x000fce0008000f00 */
.L_x_151:
[----:B-1----:R1:W2:Y:S02]  /*8340*/  SYNCS.PHASECHK.TRANS64.TRYWAIT P0, [R0+URZ], R3 ;  /* 0x00000003000075a7 */ /* 0x0022a400080011ff */
[----:B--2---:R-:W-:Y:S05]  /*8350*/  @!P0 NANOSLEEP.SYNCS 0x989680 ;  /* 0x009896800000895d */ /* 0x004fea0003900000 */
[----:B------:R-:W2:Y:S02]  /*8360*/  @!P0 SYNCS.PHASECHK.TRANS64 P0, [R0+URZ], R3 ;  /* 0x00000003000085a7 */ /* 0x000ea400080010ff */
[----:B--2---:R-:W-:Y:S05]  /*8370*/  @!P0 BRA `(.L_x_151) ;  /* 0xfffffffc00f08947 */ /* 0x004fea000383ffff */
[----:B------:R-:W-:Y:S05]  /*8380*/  BRA `(.L_x_152) ;  /* 0xffffffa800b87947 */ /* 0x000fea000383ffff */
.L_x_53:
[----:B------:R-:W-:-:S07]  /*8390*/  MOV R0, UR5 ;  /* 0x0000000500007c02 */ /* 0x000fce0008000f00 */
.L_x_153:
[----:B-1----:R1:W2:Y:S02]  /*83a0*/  SYNCS.PHASECHK.TRANS64.TRYWAIT P0, [R0+URZ], R3 ;  /* 0x00000003000075a7 */ /* 0x0022a400080011ff */
[----:B--2---:R-:W-:Y:S05]  /*83b0*/  @!P0 NANOSLEEP.SYNCS 0x989680 ;  /* 0x009896800000895d */ /* 0x004fea0003900000 */
[----:B------:R-:W2:Y:S02]  /*83c0*/  @!P0 SYNCS.PHASECHK.TRANS64 P0, [R0+URZ], R3 ;  /* 0x00000003000085a7 */ /* 0x000ea400080010ff */
[----:B--2---:R-:W-:Y:S05]  /*83d0*/  @!P0 BRA `(.L_x_153) ;  /* 0xfffffffc00f08947 */ /* 0x004fea000383ffff */
[----:B------:R-:W-:Y:S05]  /*83e0*/  BRA `(.L_x_154) ;  /* 0xffffffa800c47947 */ /* 0x000fea000383ffff */
.L_x_54:
[----:B------:R-:W-:-:S07]  /*83f0*/  MOV R0, UR5 ;  /* 0x0000000500007c02 */ /* 0x000fce0008000f00 */
.L_x_155:
[----:B-1----:R1:W2:Y:S02]  /*8400*/  SYNCS.PHASECHK.TRANS64.TRYWAIT P0, [R0+URZ], R3 ;  /* 0x00000003000075a7 */ /* 0x0022a400080011ff */
[----:B--2---:R-:W-:Y:S05]  /*8410*/  @!P0 NANOSLEEP.SYNCS 0x989680 ;  /* 0x009896800000895d */ /* 0x004fea0003900000 */
[----:B------:R-:W2:Y:S02]  /*8420*/  @!P0 SYNCS.PHASECHK.TRANS64 P0, [R0+URZ], R3 ;  /* 0x00000003000085a7 */ /* 0x000ea400080010ff */
[----:B--2---:R-:W-:Y:S05]  /*8430*/  @!P0 BRA `(.L_x_155) ;  /* 0xfffffffc00f08947 */ /* 0x004fea000383ffff */
[----:B------:R-:W-:Y:S05]  /*8440*/  BRA `(.L_x_156) ;  /* 0xffffffa800d07947 */ /* 0x000fea000383ffff */
.L_x_57:
[----:B-1----:R1:W2:Y:S02]  /*8450*/  SYNCS.PHASECHK.TRANS64.TRYWAIT P0, [R2+URZ+0x160], R4 ;  /* 0x00016004020075a7 */ /* 0x0022a400080011ff */
[----:B--2---:R-:W-:Y:S05]  /*8460*/  @!P0 NANOSLEEP.SYNCS 0x989680 ;  /* 0x009896800000895d */ /* 0x004fea0003900000 */
[----:B------:R-:W2:Y:S02]  /*8470*/  @!P0 SYNCS.PHASECHK.TRANS64 P0, [R2+URZ+0x160], R4 ;  /* 0x00016004020085a7 */ /* 0x000ea400080010ff */
[----:B--2---:R-:W-:Y:S05]  /*8480*/  @!P0 BRA `(.L_x_57) ;  /* 0xfffffffc00f08947 */ /* 0x004fea000383ffff */
[----:B------:R-:W-:Y:S05]  /*8490*/  BRA `(.L_x_157) ;  /* 0xffffffac002c7947 */ /* 0x000fea000383ffff */
.L_x_58:
[----:B------:R-:W-:-:S07]  /*84a0*/  MOV R2, UR4 ;  /* 0x0000000400027c02 */ /* 0x000fce0008000f00 */
.L_x_158:
[----:B-1----:R1:W2:Y:S02]  /*84b0*/  SYNCS.PHASECHK.TRANS64.TRYWAIT P0, [R2+URZ+0x110], R5 ;  /* 0x00011005020075a7 */ /* 0x0022a400080011ff */
[----:B--2---:R-:W-:Y:S05]  /*84c0*/  @!P0 NANOSLEEP.SYNCS 0x989680 ;  /* 0x009896800000895d */ /* 0x004fea0003900000 */
[----:B------:R-:W2:Y:S02]  /*84d0*/  @!P0 SYNCS.PHASECHK.TRANS64 P0, [R2+URZ+0x110], R5 ;  /* 0x00011005020085a7 */ /* 0x000ea400080010ff */
[----:B--2---:R-:W-:Y:S05]  /*84e0*/  @!P0 BRA `(.L_x_158) ;  /* 0xfffffffc00f08947 */ /* 0x004fea000383ffff */
[----:B------:R-:W-:Y:S05]  /*84f0*/  BRA `(.L_x_159) ;  /* 0xffffffac003c7947 */ /* 0x000fea000383ffff */
.L_x_59:
[----:B-1----:R1:W2:Y:S02]  /*8500*/  SYNCS.PHASECHK.TRANS64.TRYWAIT P1, [R2+URZ+0x100], R4 ;  /* 0x00010004020075a7 */ /* 0x0022a400080211ff */
[----:B--2---:R-:W-:Y:S05]  /*8510*/  @!P1 NANOSLEEP.SYNCS 0x989680 ;  /* 0x009896800000995d */ /* 0x004fea0003900000 */
[----:B------:R-:W2:Y:S02]  /*8520*/  @!P1 SYNCS.PHASECHK.TRANS64 P1, [R2+URZ+0x100], R4 ;  /* 0x00010004020095a7 */ /* 0x000ea400080210ff */
[----:B--2---:R-:W-:Y:S05]  /*8530*/  @!P1 BRA `(.L_x_59) ;  /* 0xfffffffc00f09947 */ /* 0x004fea000383ffff */
[----:B------:R-:W-:Y:S05]  /*8540*/  BRA `(.L_x_160) ;  /* 0xffffffac006c7947 */ /* 0x000fea000383ffff */
.L_x_62:
[----:B------:R-:W-:-:S07]  /*8550*/  MOV R0, UR4 ;  /* 0x0000000400007c02 */ /* 0x000fce0008000f00 */
.L_x_161:
[----:B-1----:R1:W2:Y:S02]  /*8560*/  SYNCS.PHASECHK.TRANS64.TRYWAIT P0, [R0+URZ+0x110], R2 ;  /* 0x00011002000075a7 */ /* 0x0022a400080011ff */
[----:B--2---:R-:W-:Y:S05]  /*8570*/  @!P0 NANOSLEEP.SYNCS 0x989680 ;  /* 0x009896800000895d */ /* 0x004fea0003900000 */
[----:B------:R-:W2:Y:S02]  /*8580*/  @!P0 SYNCS.PHASECHK.TRANS64 P0, [R0+URZ+0x110], R2 ;  /* 0x00011002000085a7 */ /* 0x000ea400080010ff */
[----:B--2---:R-:W-:Y:S05]  /*8590*/  @!P0 BRA `(.L_x_161) ;  /* 0xfffffffc00f08947 */ /* 0x004fea000383ffff */
[----:B------:R-:W-:Y:S05]  /*85a0*/  BRA `(.L_x_61) ;  /* 0xffffffac00c07947 */ /* 0x000fea000383ffff */
.L_x_69:
[----:B-1----:R1:W2:Y:S02]  /*85b0*/  SYNCS.PHASECHK.TRANS64.TRYWAIT P1, [R0+URZ+0x100], R2 ;  /* 0x00010002000075a7 */ /* 0x0022a400080211ff */
[----:B--2---:R-:W-:Y:S05]  /*85c0*/  @!P1 NANOSLEEP.SYNCS 0x989680 ;  /* 0x009896800000995d */ /* 0x004fea0003900000 */
[----:B------:R-:W2:Y:S02]  /*85d0*/  @!P1 SYNCS.PHASECHK.TRANS64 P1, [R0+URZ+0x100], R2 ;  /* 0x00010002000095a7 */ /* 0x000ea400080210ff */
[----:B--2---:R-:W-:Y:S05]  /*85e0*/  @!P1 BRA `(.L_x_69) ;  /* 0xfffffffc00f09947 */ /* 0x004fea000383ffff */
[----:B------:R-:W-:Y:S05]  /*85f0*/  BRA `(.L_x_162) ;  /* 0xffffffb400347947 */ /* 0x000fea000383ffff */
.L_x_70:
[----:B------:R-:W-:-:S07]  /*8600*/  MOV R2, UR31 ;  /* 0x0000001f00027c02 */ /* 0x000fce0008000f00 */
.L_x_163:
[----:B-1----:R1:W2:Y:S02]  /*8610*/  SYNCS.PHASECHK.TRANS64.TRYWAIT P0, [R2+URZ+0x140], R0 ;  /* 0x00014000020075a7 */ /* 0x0022a400080011ff */
[----:B--2---:R-:W-:Y:S05]  /*8620*/  @!P0 NANOSLEEP.SYNCS 0x989680 ;  /* 0x009896800000895d */ /* 0x004fea0003900000 */
[----:B------:R-:W2:Y:S02]  /*8630*/  @!P0 SYNCS.PHASECHK.TRANS64 P0, [R2+URZ+0x140], R0 ;  /* 0x00014000020085a7 */ /* 0x000ea400080010ff */
[----:B--2---:R-:W-:Y:S05]  /*8640*/  @!P0 BRA `(.L_x_163) ;  /* 0xfffffffc00f08947 */ /* 0x004fea000383ffff */
[----:B------:R-:W-:Y:S05]  /*8650*/  BRA `(.L_x_164) ;  /* 0xffffffb400847947 */ /* 0x000fea000383ffff */
.L_x_73:
[----:B------:R-:W-:Y:S07]  /*8660*/  MOV R0, UR5 ;  /* 0x0000000500007c02 */ /* 0x000fee0008000f00 */
.L_x_165:
[----:B-1----:R1:W2:Y:S02]  /*8670*/  SYNCS.PHASECHK.TRANS64.TRYWAIT P0, [R0+URZ], R2 ;  /* 0x00000002000075a7 */ /* 0x0022a400080011ff */
[----:B--2---:R-:W-:Y:S05]  /*8680*/  @!P0 NANOSLEEP.SYNCS 0x989680 ;  /* 0x009896800000895d */ /* 0x004fea0003900000 */
[----:B------:R-:W2:Y:S02]  /*8690*/  @!P0 SYNCS.PHASECHK.TRANS64 P0, [R0+URZ], R2 ;  /* 0x00000002000085a7 */ /* 0x000ea400080010ff */
[----:B--2---:R-:W-:Y:S05]  /*86a0*/  @!P0 BRA `(.L_x_165) ;  /* 0xfffffffc00f08947 */ /* 0x004fea000383ffff */
[----:B------:R-:W-:Y:S05]  /*86b0*/  BRA `(.L_x_72) ;  /* 0xffffffb400a07947 */ /* 0x000fea000383ffff */
.L_x_76:
[----:B------:R-:W-:-:S07]  /*86c0*/  MOV R0, UR4 ;  /* 0x0000000400007c02 */ /* 0x000fce0008000f00 */
.L_x_166:
[----:B--2---:R2:W4:Y:S02]  /*86d0*/  SYNCS.PHASECHK.TRANS64.TRYWAIT P0, [R0+URZ], R2 ;  /* 0x00000002000075a7 */ /* 0x00452400080011ff */
[----:B----4-:R-:W-:Y:S05]  /*86e0*/  @!P0 NANOSLEEP.SYNCS 0x989680 ;  /* 0x009896800000895d */ /* 0x010fea0003900000 */
[----:B------:R-:W4:Y:S02]  /*86f0*/  @!P0 SYNCS.PHASECHK.TRANS64 P0, [R0+URZ], R2 ;  /* 0x00000002000085a7 */ /* 0x000f2400080010ff */
[----:B----4-:R-:W-:Y:S05]  /*8700*/  @!P0 BRA `(.L_x_166) ;  /* 0xfffffffc00f08947 */ /* 0x010fea000383ffff */
[----:B------:R-:W-:Y:S05]  /*8710*/  BRA `(.L_x_167) ;  /* 0xffffffb8007c7947 */ /* 0x000fea000383ffff */
.L_x_77:
[----:B------:R-:W-:-:S07]  /*8720*/  MOV R0, UR5 ;  /* 0x0000000500007c02 */ /* 0x000fce0008000f00 */
.L_x_168:
[----:B-1----:R1:W2:Y:S02]  /*8730*/  SYNCS.PHASECHK.TRANS64.TRYWAIT P0, [R0+URZ], R3 ;  /* 0x00000003000075a7 */ /* 0x0022a400080011ff */
[----:B--2---:R-:W-:Y:S05]  /*8740*/  @!P0 NANOSLEEP.SYNCS 0x989680 ;  /* 0x009896800000895d */ /* 0x004fea0003900000 */
[----:B------:R-:W2:Y:S02]  /*8750*/  @!P0 SYNCS.PHASECHK.TRANS64 P0, [R0+URZ], R3 ;  /* 0x00000003000085a7 */ /* 0x000ea400080010ff */
[----:B--2---:R-:W-:Y:S05]  /*8760*/  @!P0 BRA `(.L_x_168) ;  /* 0xfffffffc00f08947 */ /* 0x004fea000383ffff */
[----:B------:R-:W-:Y:S05]  /*8770*/  BRA `(.L_x_169) ;  /* 0xffffffb800887947 */ /* 0x000fea000383ffff */
.L_x_78:
[----:B------:R-:W-:-:S07]  /*8780*/  MOV R0, UR5 ;  /* 0x0000000500007c02 */ /* 0x000fce0008000f00 */
.L_x_170:
[----:B-1----:R1:W2:Y:S02]  /*8790*/  SYNCS.PHASECHK.TRANS64.TRYWAIT P0, [R0+URZ], R3 ;  /* 0x00000003000075a7 */ /* 0x0022a400080011ff */
[----:B--2---:R-:W-:Y:S05]  /*87a0*/  @!P0 NANOSLEEP.SYNCS 0x989680 ;  /* 0x009896800000895d */ /* 0x004fea0003900000 */
[----:B------:R-:W2:Y:S02]  /*87b0*/  @!P0 SYNCS.PHASECHK.TRANS64 P0, [R0+URZ], R3 ;  /* 0x00000003000085a7 */ /* 0x000ea400080010ff */
[----:B--2---:R-:W-:Y:S05]  /*87c0*/  @!P0 BRA `(.L_x_170) ;  /* 0xfffffffc00f08947 */ /* 0x004fea000383ffff */
[----:B------:R-:W-:Y:S05]  /*87d0*/  BRA `(.L_x_171) ;  /* 0xffffffb800947947 */ /* 0x000fea000383ffff */
.L_x_79:
[----:B-1----:R-:W-:-:S07]  /*87e0*/  MOV R0, UR4 ;  /* 0x0000000400007c02 */ /* 0x002fce0008000f00 */
.L_x_172:
[----:B-1----:R1:W2:Y:S02]  /*87f0*/  SYNCS.PHASECHK.TRANS64.TRYWAIT P0, [R0+URZ], R2 ;  /* 0x00000002000075a7 */ /* 0x0022a400080011ff */
[----:B--2---:R-:W-:Y:S05]  /*8800*/  @!P0 NANOSLEEP.SYNCS 0x989680 ;  /* 0x009896800000895d */ /* 0x004fea0003900000 */
[----:B------:R-:W2:Y:S02]  /*8810*/  @!P0 SYNCS.PHASECHK.TRANS64 P0, [R0+URZ], R2 ;  /* 0x00000002000085a7 */ /* 0x000ea400080010ff */
[----:B--2---:R-:W-:Y:S05]  /*8820*/  @!P0 BRA `(.L_x_172) ;  /* 0xfffffffc00f08947 */ /* 0x004fea000383ffff */
[----:B------:R-:W-:Y:S05]  /*8830*/  BRA `(.L_x_173) ;  /* 0xffffffb800a07947 */ /* 0x000fea000383ffff */
.L_x_84:
[----:B---3--:R3:W1:Y:S02]  /*8840*/  SYNCS.PHASECHK.TRANS64.TRYWAIT P0, [R12+URZ+0x100], R0 ;  /* 0x000100000c0075a7 */ /* 0x00866400080011ff */
[----:B-1----:R-:W-:Y:S05]  /*8850*/  @!P0 NANOSLEEP.SYNCS 0x989680 ;  /* 0x009896800000895d */ /* 0x002fea0003900000 */
[----:B------:R-:W1:Y:S02]  /*8860*/  @!P0 SYNCS.PHASECHK.TRANS64 P0, [R12+URZ+0x100], R0 ;  /* 0x000100000c0085a7 */ /* 0x000e6400080010ff */
[----:B-1----:R-:W-:Y:S05]  /*8870*/  @!P0 BRA `(.L_x_84) ;  /* 0xfffffffc00f08947 */ /* 0x002fea000383ffff */
[----:B------:R-:W-:Y:S05]  /*8880*/  BRA `(.L_x_174) ;  /* 0xffffffbc00b07947 */ /* 0x000fea000383ffff */
.L_x_87:
[----:B-1----:R-:W-:Y:S07]  /*8890*/  MOV R0, UR24 ;  /* 0x0000001800007c02 */ /* 0x002fee0008000f00 */
.L_x_175:
[----:B-1----:R1:W2:Y:S02]  /*88a0*/  SYNCS.PHASECHK.TRANS64.TRYWAIT P2, [R0+URZ+0xf8], R6 ;  /* 0x0000f806000075a7 */ /* 0x0022a400080411ff */
[----:B--2---:R-:W-:Y:S05]  /*88b0*/  @!P2 NANOSLEEP.SYNCS 0x989680 ;  /* 0x009896800000a95d */ /* 0x004fea0003900000 */
[----:B------:R-:W2:Y:S02]  /*88c0*/  @!P2 SYNCS.PHASECHK.TRANS64 P2, [R0+URZ+0xf8], R6 ;  /* 0x0000f8060000a5a7 */ /* 0x000ea400080410ff */
[----:B--2---:R-:W-:Y:S05]  /*88d0*/  @!P2 BRA `(.L_x_175) ;  /* 0xfffffffc00f0a947 */ /* 0x004fea000383ffff */
[----:B------:R-:W-:Y:S05]  /*88e0*/  BRA `(.L_x_86) ;  /* 0xffffffc400147947 */ /* 0x000fea000383ffff */
.L_x_90:
[----:B------:R-:W-:Y:S07]  /*88f0*/  MOV R0, UR4 ;  /* 0x0000000400007c02 */ /* 0x000fee0008000f00 */
.L_x_176:
[----:B-1----:R1:W2:Y:S02]  /*8900*/  SYNCS.PHASECHK.TRANS64.TRYWAIT P0, [R0+URZ+0xd8], R9 ;  /* 0x0000d809000075a7 */ /* 0x0022a400080011ff */
[----:B--2---:R-:W-:Y:S05]  /*8910*/  @!P0 NANOSLEEP.SYNCS 0x989680 ;  /* 0x009896800000895d */ /* 0x004fea0003900000 */
[----:B------:R-:W2:Y:S02]  /*8920*/  @!P0 SYNCS.PHASECHK.TRANS64 P0, [R0+URZ+0xd8], R9 ;  /* 0x0000d809000085a7 */ /* 0x000ea400080010ff */
[----:B--2---:R-:W-:Y:S05]  /*8930*/  @!P0 BRA `(.L_x_176) ;  /* 0xfffffffc00f08947 */ /* 0x004fea000383ffff */
[----:B------:R-:W-:Y:S05]  /*8940*/  BRA `(.L_x_177) ;  /* 0xffffffc400747947 */ /* 0x000fea000383ffff */
.L_x_91:
[----:B------:R-:W-:Y:S07]  /*8950*/  MOV R6, UR5 ;  /* 0x0000000500067c02 */ /* 0x000fee0008000f00 */
.L_x_178:
[----:B-1----:R1:W2:Y:S02]  /*8960*/  SYNCS.PHASECHK.TRANS64.TRYWAIT P0, [R6+URZ+0xd8], R0 ;  /* 0x0000d800060075a7 */ /* 0x0022a400080011ff */
[----:B--2---:R-:W-:Y:S05]  /*8970*/  @!P0 NANOSLEEP.SYNCS 0x989680 ;  /* 0x009896800000895d */ /* 0x004fea0003900000 */
[----:B------:R-:W2:Y:S02]  /*8980*/  @!P0 SYNCS.PHASECHK.TRANS64 P0, [R6+URZ+0xd8], R0 ;  /* 0x0000d800060085a7 */ /* 0x000ea400080010ff */
[----:B--2---:R-:W-:Y:S05]  /*8990*/  @!P0 BRA `(.L_x_178) ;  /* 0xfffffffc00f08947 */ /* 0x004fea000383ffff */
[----:B------:R-:W-:Y:S05]  /*89a0*/  BRA `(.L_x_179) ;  /* 0xffffffc400d07947 */ /* 0x000fea000383ffff */
.L_x_93:
[----:B------:R-:W-:-:S07]  /*89b0*/  MOV R0, UR4 ;  /* 0x0000000400007c02 */ /* 0x000fce0008000f00 */
.L_x_180:
[----:B-1----:R1:W2:Y:S02]  /*89c0*/  SYNCS.PHASECHK.TRANS64.TRYWAIT P0, [R0+URZ], R2 ;  /* 0x00000002000075a7 */ /* 0x0022a400080011ff */
[----:B--2---:R-:W-:Y:S05]  /*89d0*/  @!P0 NANOSLEEP.SYNCS 0x989680 ;  /* 0x009896800000895d */ /* 0x004fea0003900000 */
[----:B------:R-:W2:Y:S02]  /*89e0*/  @!P0 SYNCS.PHASECHK.TRANS64 P0, [R0+URZ], R2 ;  /* 0x00000002000085a7 */ /* 0x000ea400080010ff */
[----:B--2---:R-:W-:Y:S05]  /*89f0*/  @!P0 BRA `(.L_x_180) ;  /* 0xfffffffc00f08947 */ /* 0x004fea000383ffff */
[----:B------:R-:W-:Y:S05]  /*8a00*/  BRA `(.L_x_181) ;  /* 0xffffffc800607947 */ /* 0x000fea000383ffff */
.L_x_94:
[----:B------:R-:W-:-:S07]  /*8a10*/  MOV R0, UR5 ;  /* 0x0000000500007c02 */ /* 0x000fce0008000f00 */
.L_x_182:
[----:B-1----:R1:W2:Y:S02]  /*8a20*/  SYNCS.PHASECHK.TRANS64.TRYWAIT P0, [R0+URZ], R2 ;  /* 0x00000002000075a7 */ /* 0x0022a400080011ff */
[----:B--2---:R-:W-:Y:S05]  /*8a30*/  @!P0 NANOSLEEP.SYNCS 0x989680 ;  /* 0x009896800000895d */ /* 0x004fea0003900000 */
[----:B------:R-:W2:Y:S02]  /*8a40*/  @!P0 SYNCS.PHASECHK.TRANS64 P0, [R0+URZ], R2 ;  /* 0x00000002000085a7 */ /* 0x000ea400080010ff */
[----:B--2---:R-:W-:Y:S05]  /*8a50*/  @!P0 BRA `(.L_x_182) ;  /* 0xfffffffc00f08947 */ /* 0x004fea000383ffff */
[----:B------:R-:W-:Y:S05]  /*8a60*/  BRA `(.L_x_183) ;  /* 0xffffffc8006c7947 */ /* 0x000fea000383ffff */
.L_x_96:
[----:B-1----:R1:W2:Y:S02]  /*8a70*/  SYNCS.PHASECHK.TRANS64.TRYWAIT P0, [R0+URZ+0x100], R2 ;  /* 0x00010002000075a7 */ /* 0x0022a400080011ff */
[----:B--2---:R-:W-:Y:S05]  /*8a80*/  @!P0 NANOSLEEP.SYNCS 0x989680 ;  /* 0x009896800000895d */ /* 0x004fea0003900000 */
[----:B------:R-:W2:Y:S02]  /*8a90*/  @!P0 SYNCS.PHASECHK.TRANS64 P0, [R0+URZ+0x100], R2 ;  /* 0x00010002000085a7 */ /* 0x000ea400080010ff */
[----:B--2---:R-:W-:Y:S05]  /*8aa0*/  @!P0 BRA `(.L_x_96) ;  /* 0xfffffffc00f08947 */ /* 0x004fea000383ffff */
[----:B------:R-:W-:Y:S05]  /*8ab0*/  BRA `(.L_x_184) ;  /* 0xffffffcc005c7947 */ /* 0x000fea000383ffff */
.L_x_106:
[----:B-1----:R1:W3:Y:S02]  /*8ac0*/  SYNCS.PHASECHK.TRANS64.TRYWAIT P1, [R2+URZ+0xc0], R0 ;  /* 0x0000c000020075a7 */ /* 0x0022e400080211ff */
[----:B---3--:R-:W-:Y:S05]  /*8ad0*/  @!P1 NANOSLEEP.SYNCS 0x989680 ;  /* 0x009896800000995d */ /* 0x008fea0003900000 */
[----:B------:R-:W3:Y:S02]  /*8ae0*/  @!P1 SYNCS.PHASECHK.TRANS64 P1, [R2+URZ+0xc0], R0 ;  /* 0x0000c000020095a7 */ /* 0x000ee400080210ff */
[----:B---3--:R-:W-:Y:S05]  /*8af0*/  @!P1 BRA `(.L_x_106) ;  /* 0xfffffffc00f09947 */ /* 0x008fea000383ffff */
[----:B------:R-:W-:Y:S05]  /*8b00*/  BRA `(.L_x_105) ;  /* 0xffffffd800dc7947 */ /* 0x000fea000383ffff */
.L_x_108:
[----:B--2---:R2:W3:Y:S02]  /*8b10*/  SYNCS.PHASECHK.TRANS64.TRYWAIT P0, [R71+URZ+0x120], R3 ;  /* 0x00012003470075a7 */ /* 0x0044e400080011ff */
[----:B---3--:R-:W-:Y:S05]  /*8b20*/  @!P0 NANOSLEEP.SYNCS 0x989680 ;  /* 0x009896800000895d */ /* 0x008fea0003900000 */
[----:B------:R-:W3:Y:S02]  /*8b30*/  @!P0 SYNCS.PHASECHK.TRANS64 P0, [R71+URZ+0x120], R3 ;  /* 0x00012003470085a7 */ /* 0x000ee400080010ff */
[----:B---3--:R-:W-:Y:S05]  /*8b40*/  @!P0 BRA `(.L_x_108) ;  /* 0xfffffffc00f08947 */ /* 0x008fea000383ffff */
[----:B------:R-:W-:Y:S05]  /*8b50*/  BRA `(.L_x_107) ;  /* 0xffffffdc00547947 */ /* 0x000fea000383ffff */
.L_x_119:
[----:B-1----:R1:W2:Y:S02]  /*8b60*/  SYNCS.PHASECHK.TRANS64.TRYWAIT P0, [R2+URZ+0xc0], R74 ;  /* 0x0000c04a020075a7 */ /* 0x0022a400080011ff */
[----:B--2---:R-:W-:Y:S05]  /*8b70*/  @!P0 NANOSLEEP.SYNCS 0x989680 ;  /* 0x009896800000895d */ /* 0x004fea0003900000 */
[----:B------:R-:W2:Y:S02]  /*8b80*/  @!P0 SYNCS.PHASECHK.TRANS64 P0, [R2+URZ+0xc0], R74 ;  /* 0x0000c04a020085a7 */ /* 0x000ea400080010ff */
[----:B--2---:R-:W-:Y:S05]  /*8b90*/  @!P0 BRA `(.L_x_119) ;  /* 0xfffffffc00f08947 */ /* 0x004fea000383ffff */
[----:B------:R-:W-:Y:S05]  /*8ba0*/  BRA `(.L_x_118) ;  /* 0xffffffe400a07947 */ /* 0x000fea000383ffff */
        .weak           $__internal_0_$__cuda_sm10x_tcgen05_guardrail_trap_col_being_dealloced_not_returned_by_alloc
        .type           $__internal_0_$__cuda_sm10x_tcgen05_guardrail_trap_col_being_dealloced_not_returned_by_alloc,@function
        .size           $__internal_0_$__cuda_sm10x_tcgen05_guardrail_trap_col_being_dealloced_not_returned_by_alloc,($__internal_1_$__cuda_sm10x_tcgen05_guardrail_trap_phase_invalid_during_alloc - $__internal_0_$__cuda_sm10x_tcgen05_guardrail_trap_col_being_dealloced_not_returned_by_alloc)
$__internal_0_$__cuda_sm10x_tcgen05_guardrail_trap_col_being_dealloced_not_returned_by_alloc:
[----:B------:R-:W-:Y:S05]  /*8bb0*/  BPT.TRAP 0x1 ;  /* 0x000000040000795c */ /* 0x000fea0000300000 */
[----:B------:R-:W-:-:S04]  /*8bc0*/  HFMA2 R3, -RZ, RZ, 0, 0 ;  /* 0x00000000ff037431 */ /* 0x000fc800000001ff */
[----:B------:R-:W-:Y:S05]  /*8bd0*/  RET.REL.NODEC R2 `(_ZN7cutlass13device_kernelINS_4gemm6kernel13GemmUniversalIN4cute5tupleIJiiiiEEENS1_10collective13CollectiveMmaINS1_35MainloopSm100TmaUmmaWarpSpecializedILi12ELi2ELi4ENS5_IJNS4_1CILi1EEENSA_ILi8EEESB_EEEEENS5_IJNSA_ILi64EEESF_NSA_ILi32EEEEEENS_10tfloat32_tENS5_IJlSB_lEEESI_SJ_NS4_8TiledMMAINS4_8MMA_AtomIJNS4_17SM100_MMA_TF32_SSISI_SI_fLi64ELi64ELNS4_4UMMA5MajorE0ELSO_0ELNSN_7ScaleInE0ELSP_0EEEEEENS4_6LayoutINS5_IJSB_SB_SB_EEENS5_IJNSA_ILi0EEESU_SU_EEEEENS5_IJNS4_10UnderscoreESX_SX_EEEEENS4_23SM90_TMA_LOAD_MULTICASTENS4_14ComposedLayoutINS4_7SwizzleILi3ELi4ELi3EEENS4_18smem_ptr_flag_bitsILi32EEENSS_INS5_IJSC_SG_EEENS5_IJSG_SB_EEEEEEEvNS4_8identityENS4_13SM90_TMA_LOADES19_vS1A_EENS_8epilogue10collective18CollectiveEpilogueINS1D_23Sm100TmaWarpSpecializedILi3ELi2ELi16ELb1ELb0EEEJSH_NS5_IJNSS_ISF_SB_EENSS_ISG_SB_EEEEESI_SJ_SI_SJ_NS1D_6fusion15FusionCallbacksIS1H_NS1L_17LinearCombinationISI_fSI_fLNS_15FloatRoundStyleE2EEESH_S1K_JEEENS4_5SM1004TMEM4LOAD26SM100_TMEM_LOAD_16dp128b8xES1B_S19_NS4_17SM75_U32x4_LDSM_NENS4_14SM90_TMA_STOREES19_NS4_17SM90_U32x4_STSM_NENS4_39AutoVectorizingCopyWithAssumedAlignmentILi128EEEEEEvvEEEEvNT_6ParamsE) ;  /* 0xffffff7402087950 */ /* 0x000fea0003c3ffff */
        .weak           $__internal_1_$__cuda_sm10x_tcgen05_guardrail_trap_phase_invalid_during_alloc
        .type           $__internal_1_$__cuda_sm10x_tcgen05_guardrail_trap_phase_invalid_during_alloc,@function
        .size           $__internal_1_$__cuda_sm10x_tcgen05_guardrail_trap_phase_invalid_during_alloc,($__internal_2_$__cuda_sm10x_tcgen05_guardrail_trap_unallocated_columns_being_dealloced - $__internal_1_$__cuda_sm10x_tcgen05_guardrail_trap_phase_invalid_during_alloc)
$__internal_1_$__cuda_sm10x_tcgen05_guardrail_trap_phase_invalid_during_alloc:
[----:B------:R-:W-:Y:S05]  /*8be0*/  BPT.TRAP 0x1 ;  /* 0x000000040000795c */ /* 0x000fea0000300000 */
[----:B------:R-:W-:-:S04]  /*8bf0*/  MOV R5, 0x0 ;  /* 0x0000000000057802 */ /* 0x000fc80000000f00 */
[----:B------:R-:W-:Y:S05]  /*8c00*/  RET.REL.NODEC R4 `(_ZN7cutlass13device_kernelINS_4gemm6kernel13GemmUniversalIN4cute5tupleIJiiiiEEENS1_10collective13CollectiveMmaINS1_35MainloopSm100TmaUmmaWarpSpecializedILi12ELi2ELi4ENS5_IJNS4_1CILi1EEENSA_ILi8EEESB_EEEEENS5_IJNSA_ILi64EEESF_NSA_ILi32EEEEEENS_10tfloat32_tENS5_IJlSB_lEEESI_SJ_NS4_8TiledMMAINS4_8MMA_AtomIJNS4_17SM100_MMA_TF32_SSISI_SI_fLi64ELi64ELNS4_4UMMA5MajorE0ELSO_0ELNSN_7ScaleInE0ELSP_0EEEEEENS4_6LayoutINS5_IJSB_SB_SB_EEENS5_IJNSA_ILi0EEESU_SU_EEEEENS5_IJNS4_10UnderscoreESX_SX_EEEEENS4_23SM90_TMA_LOAD_MULTICASTENS4_14ComposedLayoutINS4_7SwizzleILi3ELi4ELi3EEENS4_18smem_ptr_flag_bitsILi32EEENSS_INS5_IJSC_SG_EEENS5_IJSG_SB_EEEEEEEvNS4_8identityENS4_13SM90_TMA_LOADES19_vS1A_EENS_8epilogue10collective18CollectiveEpilogueINS1D_23Sm100TmaWarpSpecializedILi3ELi2ELi16ELb1ELb0EEEJSH_NS5_IJNSS_ISF_SB_EENSS_ISG_SB_EEEEESI_SJ_SI_SJ_NS1D_6fusion15FusionCallbacksIS1H_NS1L_17LinearCombinationISI_fSI_fLNS_15FloatRoundStyleE2EEESH_S1K_JEEENS4_5SM1004TMEM4LOAD26SM100_TMEM_LOAD_16dp128b8xES1B_S19_NS4_17SM75_U32x4_LDSM_NENS4_14SM90_TMA_STOREES19_NS4_17SM90_U32x4_STSM_NENS4_39AutoVectorizingCopyWithAssumedAlignmentILi128EEEEEEvvEEEEvNT_6ParamsE) ;  /* 0xffffff7004fc7950 */ /* 0x000fea0003c3ffff */
        .weak           $__internal_2_$__cuda_sm10x_tcgen05_guardrail_trap_unallocated_columns_being_dealloced
        .type           $__internal_2_$__cuda_sm10x_tcgen05_guardrail_trap_unallocated_columns_being_dealloced,@function
        .size           $__internal_2_$__cuda_sm10x_tcgen05_guardrail_trap_unallocated_columns_being_dealloced,(.L_x_186 - $__internal_2_$__cuda_sm10x_tcgen05_guardrail_trap_unallocated_columns_being_dealloced)
$__internal_2_$__cuda_sm10x_tcgen05_guardrail_trap_unallocated_columns_being_dealloced:
[----:B------:R-:W-:Y:S05]  /*8c10*/  BPT.TRAP 0x1 ;  /* 0x000000040000795c */ /* 0x000fea0000300000 */
[----:B------:R-:W-:-:S04]  /*8c20*/  HFMA2 R3, -RZ, RZ, 0, 0 ;  /* 0x00000000ff037431 */ /* 0x000fc800000001ff */
[----:B------:R-:W-:Y:S05]  /*8c30*/  RET.REL.NODEC R2 `(_ZN7cutlass13device_kernelINS_4gemm6kernel13GemmUniversalIN4cute5tupleIJiiiiEEENS1_10collective13CollectiveMmaINS1_35MainloopSm100TmaUmmaWarpSpecializedILi12ELi2ELi4ENS5_IJNS4_1CILi1EEENSA_ILi8EEESB_EEEEENS5_IJNSA_ILi64EEESF_NSA_ILi32EEEEEENS_10tfloat32_tENS5_IJlSB_lEEESI_SJ_NS4_8TiledMMAINS4_8MMA_AtomIJNS4_17SM100_MMA_TF32_SSISI_SI_fLi64ELi64ELNS4_4UMMA5MajorE0ELSO_0ELNSN_7ScaleInE0ELSP_0EEEEEENS4_6LayoutINS5_IJSB_SB_SB_EEENS5_IJNSA_ILi0EEESU_SU_EEEEENS5_IJNS4_10UnderscoreESX_SX_EEEEENS4_23SM90_TMA_LOAD_MULTICASTENS4_14ComposedLayoutINS4_7SwizzleILi3ELi4ELi3EEENS4_18smem_ptr_flag_bitsILi32EEENSS_INS5_IJSC_SG_EEENS5_IJSG_SB_EEEEEEEvNS4_8identityENS4_13SM90_TMA_LOADES19_vS1A_EENS_8epilogue10collective18CollectiveEpilogueINS1D_23Sm100TmaWarpSpecializedILi3ELi2ELi16ELb1ELb0EEEJSH_NS5_IJNSS_ISF_SB_EENSS_ISG_SB_EEEEESI_SJ_SI_SJ_NS1D_6fusion15FusionCallbacksIS1H_NS1L_17LinearCombinationISI_fSI_fLNS_15FloatRoundStyleE2EEESH_S1K_JEEENS4_5SM1004TMEM4LOAD26SM100_TMEM_LOAD_16dp128b8xES1B_S19_NS4_17SM75_U32x4_LDSM_NENS4_14SM90_TMA_STOREES19_NS4_17SM90_U32x4_STSM_NENS4_39AutoVectorizingCopyWithAssumedAlignmentILi128EEEEEEvvEEEEvNT_6ParamsE) ;  /* 0xffffff7002f07950 */ /* 0x000fea0003c3ffff */
.L_x_185:
[----:B------:R-:W-:-:S00]  /*8c40*/  BRA `(.L_x_185) ;  /* 0xfffffffc00fc7947 */ /* 0x000fc0000383ffff */
[----:B------:R-:W-:-:S00]  /*8c50*/  NOP ;  /* 0x0000000000007918 */ /* 0x000fc00000000000 */
        /* <DEDUP_REMOVED lines=10> */
.L_x_186:


//--------------------- .nv.global.init           --------------------------
	.section	.nv.global.init,"aw",@progbits
.nv.global.init:
	.type		$str$27,@object
	.size		$str$27,($str$28 - $str$27)
$str$27:
        /*0000*/ 	.byte	0x28, 0x61, 0x64, 0x64, 0x72, 0x65, 0x73, 0x73, 0x20, 0x26, 0x20, 0x6d, 0x61, 0x73, 0x6b, 0x29
        /*0010*/ 	.byte	0x20, 0x3d, 0x3d, 0x20, 0x30, 0x00
	.type		$str$28,@object
	.size		$str$28,($str$26 - $str$28)
$str$28:
        /*0016*/ 	.byte	0x2f, 0x74, 0x6d, 0x70, 0x2f, 0x63, 0x75, 0x74, 0x6c, 0x61, 0x73, 0x73, 0x5f, 0x73, 0x77, 0x65
        /*0026*/ 	.byte	0x65, 0x70, 0x5f, 0x73, 0x72, 0x63, 0x2f, 0x69, 0x6e, 0x63, 0x6c, 0x75, 0x64, 0x65, 0x2f, 0x63
        /*0036*/ 	.byte	0x75, 0x74, 0x65, 0x2f, 0x70, 0x6f, 0x69, 0x6e, 0x74, 0x65, 0x72, 0x5f, 0x66, 0x6c, 0x61, 0x67
        /*0046*/ 	.byte	0x67, 0x65, 0x64, 0x2e, 0x68, 0x70, 0x70, 0x00
	.type		$str$26,@object
	.size		$str$26,($str$25 - $str$26)
$str$26:
        /*004e*/ 	.byte	0x2f, 0x74, 0x6d, 0x70, 0x2f, 0x63, 0x75, 0x74, 0x6c, 0x61, 0x73, 0x73, 0x5f, 0x73, 0x77, 0x65
        /*005e*/ 	.byte	0x65, 0x70, 0x5f, 0x73, 0x72, 0x63, 0x2f, 0x69, 0x6e, 0x63, 0x6c, 0x75, 0x64, 0x65, 0x2f, 0x63
        /*006e*/ 	.byte	0x75, 0x74, 0x65, 0x2f, 0x61, 0x74, 0x6f, 0x6d, 0x2f, 0x63, 0x6f, 0x70, 0x79, 0x5f, 0x74, 0x72
        /*007e*/ 	.byte	0x61, 0x69, 0x74, 0x73, 0x5f, 0x73, 0x6d, 0x31, 0x30, 0x30, 0x2e, 0x68, 0x70, 0x70, 0x00
	.type		$str$25,@object
	.size		$str$25,(__unnamed_1 - $str$25)
$str$25:
        /*008d*/ 	.byte	0x28, 0x28, 0x75, 0x69, 0x6e, 0x74, 0x33, 0x32, 0x5f, 0x74, 0x28, 0x74, 0x68, 0x72, 0x65, 0x61
        /*009d*/ 	.byte	0x64, 0x49, 0x64, 0x78, 0x2e, 0x78, 0x29, 0x20, 0x2f, 0x20, 0x33, 0x32, 0x29, 0x20, 0x25, 0x20
        /*00ad*/ 	.byte	0x34, 0x29, 0x20, 0x3d, 0x3d, 0x20, 0x28, 0x28, 0x28, 0x74, 0x6d, 0x65, 0x6d, 0x5f, 0x61, 0x64
        /*00bd*/ 	.byte	0x64, 0x72, 0x20, 0x3e, 0x3e, 0x20, 0x31, 0x36, 0x29, 0x20, 0x2f, 0x20, 0x33, 0x32, 0x29, 0x20
        /*00cd*/ 	.byte	0x25, 0x20, 0x34, 0x29, 0x00
	.type		__unnamed_1,@object
	.size		__unnamed_1,(__unnamed_2 - __unnamed_1)
__unnamed_1:
        /*00d2*/ 	.byte	0x61, 0x75, 0x74, 0x6f, 0x20, 0x63, 0x75, 0x74, 0x65, 0x3a, 0x3a, 0x61, 0x73, 0x5f, 0x70, 0x6f
        /* <DEDUP_REMOVED lines=24> */
        /*0262*/ 	.byte	0x30, 0x34, 0x38, 0x3e, 0x3e, 0x3e, 0x3e, 0x5d, 0x00
	.type		__unnamed_2,@object
	.size		__unnamed_2,(.L_2 - __unnamed_2)
__unnamed_2:
        /* <DEDUP_REMOVED lines=45> */
        /*053b*/ 	.byte	0x3e, 0x3e, 0x3e, 0x5d, 0x00
.L_2:


//--------------------- .nv.shared._ZN7cutlass13device_kernelINS_4gemm6kernel13GemmUniversalIN4cute5tupleIJiiiiEEENS1_10collective13CollectiveMmaINS1_35MainloopSm100TmaUmmaWarpSpecializedILi12ELi2ELi4ENS5_IJNS4_1CILi1EEENSA_ILi8EEESB_EEEEENS5_IJNSA_ILi64EEESF_NSA_ILi32EEEEEENS_10tfloat32_tENS5_IJlSB_lEEESI_SJ_NS4_8TiledMMAINS4_8MMA_AtomIJNS4_17SM100_MMA_TF32_SSISI_SI_fLi64ELi64ELNS4_4UMMA5MajorE0ELSO_0ELNSN_7ScaleInE0ELSP_0EEEEEENS4_6LayoutINS5_IJSB_SB_SB_EEENS5_IJNSA_ILi0EEESU_SU_EEEEENS5_IJNS4_10UnderscoreESX_SX_EEEEENS4_23SM90_TMA_LOAD_MULTICASTENS4_14ComposedLayoutINS4_7SwizzleILi3ELi4ELi3EEENS4_18smem_ptr_flag_bitsILi32EEENSS_INS5_IJSC_SG_EEENS5_IJSG_SB_EEEEEEEvNS4_8identityENS4_13SM90_TMA_LOADES19_vS1A_EENS_8epilogue10collective18CollectiveEpilogueINS1D_23Sm100TmaWarpSpecializedILi3ELi2ELi16ELb1ELb0EEEJSH_NS5_IJNSS_ISF_SB_EENSS_ISG_SB_EEEEESI_SJ_SI_SJ_NS1D_6fusion15FusionCallbacksIS1H_NS1L_17LinearCombinationISI_fSI_fLNS_15FloatRoundStyleE2EEESH_S1K_JEEENS4_5SM1004TMEM4LOAD26SM100_TMEM_LOAD_16dp128b8xES1B_S19_NS4_17SM75_U32x4_LDSM_NENS4_14SM90_TMA_STOREES19_NS4_17SM90_U32x4_STSM_NENS4_39AutoVectorizingCopyWithAssumedAlignmentILi128EEEEEEvvEEEEvNT_6ParamsE --------------------------
	.section	.nv.shared._ZN7cutlass13device_kernelINS_4gemm6kernel13GemmUniversalIN4cute5tupleIJiiiiEEENS1_10collective13CollectiveMmaINS1_35MainloopSm100TmaUmmaWarpSpecializedILi12ELi2ELi4ENS5_IJNS4_1CILi1EEENSA_ILi8EEESB_EEEEENS5_IJNSA_ILi64EEESF_NSA_ILi32EEEEEENS_10tfloat32_tENS5_IJlSB_lEEESI_SJ_NS4_8TiledMMAINS4_8MMA_AtomIJNS4_17SM100_MMA_TF32_SSISI_SI_fLi64ELi64ELNS4_4UMMA5MajorE0ELSO_0ELNSN_7ScaleInE0ELSP_0EEEEEENS4_6LayoutINS5_IJSB_SB_SB_EEENS5_IJNSA_ILi0EEESU_SU_EEEEENS5_IJNS4_10UnderscoreESX_SX_EEEEENS4_23SM90_TMA_LOAD_MULTICASTENS4_14ComposedLayoutINS4_7SwizzleILi3ELi4ELi3EEENS4_18smem_ptr_flag_bitsILi32EEENSS_INS5_IJSC_SG_EEENS5_IJSG_SB_EEEEEEEvNS4_8identityENS4_13SM90_TMA_LOADES19_vS1A_EENS_8epilogue10collective18CollectiveEpilogueINS1D_23Sm100TmaWarpSpecializedILi3ELi2ELi16ELb1ELb0EEEJSH_NS5_IJNSS_ISF_SB_EENSS_ISG_SB_EEEEESI_SJ_SI_SJ_NS1D_6fusion15FusionCallbacksIS1H_NS1L_17LinearCombinationISI_fSI_fLNS_15FloatRoundStyleE2EEESH_S1K_JEEENS4_5SM1004TMEM4LOAD26SM100_TMEM_LOAD_16dp128b8xES1B_S19_NS4_17SM75_U32x4_LDSM_NENS4_14SM90_TMA_STOREES19_NS4_17SM90_U32x4_STSM_NENS4_39AutoVectorizingCopyWithAssumedAlignmentILi128EEEEEEvvEEEEvNT_6ParamsE,"aw",@nobits
	.sectionflags	@""
	.align	16
	.zero		1024


//--------------------- .nv.shared.reserved.0     --------------------------
	.section	.nv.shared.reserved.0,"aw",@nobits
	.weak		__nv_reservedSMEM_offset_0_alias
	.size		__nv_reservedSMEM_offset_0_alias, 0, 64
	.other		__nv_reservedSMEM_offset_0_alias,@"STO_CUDA_RESERVED_SHARED STV_DEFAULT"
__nv_reservedSMEM_offset_0_alias:
	.zero		0
.nv.shared.reserved.0:
	.zero		64
	.weak		__nv_reservedSMEM_tcgen05_partition
	.type		__nv_reservedSMEM_tcgen05_partition,@object
	.size		__nv_reservedSMEM_tcgen05_partition,(.L_0 - __nv_reservedSMEM_tcgen05_partition)
__nv_reservedSMEM_tcgen05_partition:
	.zero		32
.L_0:


//--------------------- .nv.global                --------------------------
	.section	.nv.global,"aw",@nobits
.nv.global:
	.type		_ZN40_INTERNAL_8cb8d23f_4_k_cu_568506a5_330944cute1_E,@object
	.size		_ZN40_INTERNAL_8cb8d23f_4_k_cu_568506a5_330944cute1_E,(_ZN40_INTERNAL_8cb8d23f_4_k_cu_568506a5_330944cuda3std3__45__cpo6cbeginE - _ZN40_INTERNAL_8cb8d23f_4_k_cu_568506a5_330944cute1_E)
_ZN40_INTERNAL_8cb8d23f_4_k_cu_568506a5_330944cute1_E:
	.zero		1
	.type		_ZN40_INTERNAL_8cb8d23f_4_k_cu_568506a5_330944cuda3std3__45__cpo6cbeginE,@object
	.size		_ZN40_INTERNAL_8cb8d23f_4_k_cu_568506a5_330944cuda3std3__45__cpo6cbeginE,(_ZN40_INTERNAL_8cb8d23f_4_k_cu_568506a5_330944cuda3std3__48in_placeE - _ZN40_INTERNAL_8cb8d23f_4_k_cu_568506a5_330944cuda3std3__45__cpo6cbeginE)
_ZN40_INTERNAL_8cb8d23f_4_k_cu_568506a5_330944cuda3std3__45__cpo6cbeginE:
	.zero		1
	.type		_ZN40_INTERNAL_8cb8d23f_4_k_cu_568506a5_330944cuda3std3__48in_placeE,@object
	.size		_ZN40_INTERNAL_8cb8d23f_4_k_cu_568506a5_330944cuda3std3__48in_placeE,(_ZN40_INTERNAL_8cb8d23f_4_k_cu_568506a5_330944cuda3std6ranges3__45__cpo9iter_moveE - _ZN40_INTERNAL_8cb8d23f_4_k_cu_568506a5_330944cuda3std3__48in_placeE)
_ZN40_INTERNAL_8cb8d23f_4_k_cu_568506a5_330944cuda3std3__48in_placeE:
	.zero		1
	.type		_ZN40_INTERNAL_8cb8d23f_4_k_cu_568506a5_330944cuda3std6ranges3__45__cpo9iter_moveE,@object
	.size		_ZN40_INTERNAL_8cb8d23f_4_k_cu_568506a5_330944cuda3std6ranges3__45__cpo9iter_moveE,(_ZN40_INTERNAL_8cb8d23f_4_k_cu_568506a5_330944cuda3std3__45__cpo5beginE - _ZN40_INTERNAL_8cb8d23f_4_k_cu_568506a5_330944cuda3std6ranges3__45__cpo9iter_moveE)
_ZN40_INTERNAL_8cb8d23f_4_k_cu_568506a5_330944cuda3std6ranges3__45__cpo9iter_moveE:
	.zero		1
	.type		_ZN40_INTERNAL_8cb8d23f_4_k_cu_568506a5_330944cuda3std3__45__cpo5beginE,@object
	.size		_ZN40_INTERNAL_8cb8d23f_4_k_cu_568506a5_330944cuda3std3__45__cpo5beginE,(_ZN40_INTERNAL_8cb8d23f_4_k_cu_568506a5_330944cuda3std3__442_GLOBAL__N__8cb8d23f_4_k_cu_568506a5_330946ignoreE - _ZN40_INTERNAL_8cb8d23f_4_k_cu_568506a5_330944cuda3std3__45__cpo5beginE)
_ZN40_INTERNAL_8cb8d23f_4_k_cu_568506a5_330944cuda3std3__45__cpo5beginE:
	.zero		1
	.type		_ZN40_INTERNAL_8cb8d23f_4_k_cu_568506a5_330944cuda3std3__442_GLOBAL__N__8cb8d23f_4_k_cu_568506a5_330946ignoreE,@object
	.size		_ZN40_INTERNAL_8cb8d23f_4_k_cu_568506a5_330944cuda3std3__442_GLOBAL__N__8cb8d23f_4_k_cu_568506a5_330946ignoreE,(_ZN40_INTERNAL_8cb8d23f_4_k_cu_568506a5_330944cute7productE - _ZN40_INTERNAL_8cb8d23f_4_k_cu_568506a5_330944cuda3std3__442_GLOBAL__N__8cb8d23f_4_k_cu_568506a5_330946ignoreE)
_ZN40_INTERNAL_8cb8d23f_4_k_cu_568506a5_330944cuda3std3__442_GLOBAL__N__8cb8d23f_4_k_cu_568506a5_330946ignoreE:
	.zero		1
	.type		_ZN40_INTERNAL_8cb8d23f_4_k_cu_568506a5_330944cute7productE,@object
	.size		_ZN40_INTERNAL_8cb8d23f_4_k_cu_568506a5_330944cute7productE,(_ZN40_INTERNAL_8cb8d23f_4_k_cu_568506a5_330944cuda3std3__45__cpo3endE - _ZN40_INTERNAL_8cb8d23f_4_k_cu_568506a5_330944cute7productE)
_ZN40_INTERNAL_8cb8d23f_4_k_cu_568506a5_330944cute7productE:
	.zero		1
	.type		_ZN40_INTERNAL_8cb8d23f_4_k_cu_568506a5_330944cuda3std3__45__cpo3endE,@object
	.size		_ZN40_INTERNAL_8cb8d23f_4_k_cu_568506a5_330944cuda3std3__45__cpo3endE,(_ZN40_INTERNAL_8cb8d23f_4_k_cu_568506a5_330944cuda3std3__419piecewise_constructE - _ZN40_INTERNAL_8cb8d23f_4_k_cu_568506a5_330944cuda3std3__45__cpo3endE)
_ZN40_INTERNAL_8cb8d23f_4_k_cu_568506a5_330944cuda3std3__45__cpo3endE:
	.zero		1
	.type		_ZN40_INTERNAL_8cb8d23f_4_k_cu_568506a5_330944cuda3std3__419piecewise_constructE,@object
	.size		_ZN40_INTERNAL_8cb8d23f_4_k_cu_568506a5_330944cuda3std3__419piecewise_constructE,(_ZN40_INTERNAL_8cb8d23f_4_k_cu_568506a5_330944cuda3std3__45__cpo4cendE - _ZN40_INTERNAL_8cb8d23f_4_k_cu_568506a5_330944cuda3std3__419piecewise_constructE)
_ZN40_INTERNAL_8cb8d23f_4_k_cu_568506a5_330944cuda3std3__419piecewise_constructE:
	.zero		1
	.type		_ZN40_INTERNAL_8cb8d23f_4_k_cu_568506a5_330944cuda3std3__45__cpo4cendE,@object
	.size		_ZN40_INTERNAL_8cb8d23f_4_k_cu_568506a5_330944cuda3std3__45__cpo4cendE,(_ZN40_INTERNAL_8cb8d23f_4_k_cu_568506a5_330944cuda3std6ranges3__45__cpo4swapE - _ZN40_INTERNAL_8cb8d23f_4_k_cu_568506a5_330944cuda3std3__45__cpo4cendE)
_ZN40_INTERNAL_8cb8d23f_4_k_cu_568506a5_330944cuda3std3__45__cpo4cendE:
	.zero		1
	.type		_ZN40_INTERNAL_8cb8d23f_4_k_cu_568506a5_330944cuda3std6ranges3__45__cpo4swapE,@object
	.size		_ZN40_INTERNAL_8cb8d23f_4_k_cu_568506a5_330944cuda3std6ranges3__45__cpo4swapE,(.L_10 - _ZN40_INTERNAL_8cb8d23f_4_k_cu_568506a5_330944cuda3std6ranges3__45__cpo4swapE)
_ZN40_INTERNAL_8cb8d23f_4_k_cu_568506a5_330944cuda3std6ranges3__45__cpo4swapE:
	.zero		1
.L_10:


//--------------------- .nv.constant0._ZN7cutlass13device_kernelINS_4gemm6kernel13GemmUniversalIN4cute5tupleIJiiiiEEENS1_10collective13CollectiveMmaINS1_35MainloopSm100TmaUmmaWarpSpecializedILi12ELi2ELi4ENS5_IJNS4_1CILi1EEENSA_ILi8EEESB_EEEEENS5_IJNSA_ILi64EEESF_NSA_ILi32EEEEEENS_10tfloat32_tENS5_IJlSB_lEEESI_SJ_NS4_8TiledMMAINS4_8MMA_AtomIJNS4_17SM100_MMA_TF32_SSISI_SI_fLi64ELi64ELNS4_4UMMA5MajorE0ELSO_0ELNSN_7ScaleInE0ELSP_0EEEEEENS4_6LayoutINS5_IJSB_SB_SB_EEENS5_IJNSA_ILi0EEESU_SU_EEEEENS5_IJNS4_10UnderscoreESX_SX_EEEEENS4_23SM90_TMA_LOAD_MULTICASTENS4_14ComposedLayoutINS4_7SwizzleILi3ELi4ELi3EEENS4_18smem_ptr_flag_bitsILi32EEENSS_INS5_IJSC_SG_EEENS5_IJSG_SB_EEEEEEEvNS4_8identityENS4_13SM90_TMA_LOADES19_vS1A_EENS_8epilogue10collective18CollectiveEpilogueINS1D_23Sm100TmaWarpSpecializedILi3ELi2ELi16ELb1ELb0EEEJSH_NS5_IJNSS_ISF_SB_EENSS_ISG_SB_EEEEESI_SJ_SI_SJ_NS1D_6fusion15FusionCallbacksIS1H_NS1L_17LinearCombinationISI_fSI_fLNS_15FloatRoundStyleE2EEESH_S1K_JEEENS4_5SM1004TMEM4LOAD26SM100_TMEM_LOAD_16dp128b8xES1B_S19_NS4_17SM75_U32x4_LDSM_NENS4_14SM90_TMA_STOREES19_NS4_17SM90_U32x4_STSM_NENS4_39AutoVectorizingCopyWithAssumedAlignmentILi128EEEEEEvvEEEEvNT_6ParamsE --------------------------
	.section	.nv.constant0._ZN7cutlass13device_kernelINS_4gemm6kernel13GemmUniversalIN4cute5tupleIJiiiiEEENS1_10collective13CollectiveMmaINS1_35MainloopSm100TmaUmmaWarpSpecializedILi12ELi2ELi4ENS5_IJNS4_1CILi1EEENSA_ILi8EEESB_EEEEENS5_IJNSA_ILi64EEESF_NSA_ILi32EEEEEENS_10tfloat32_tENS5_IJlSB_lEEESI_SJ_NS4_8TiledMMAINS4_8MMA_AtomIJNS4_17SM100_MMA_TF32_SSISI_SI_fLi64ELi64ELNS4_4UMMA5MajorE0ELSO_0ELNSN_7ScaleInE0ELSP_0EEEEEENS4_6LayoutINS5_IJSB_SB_SB_EEENS5_IJNSA_ILi0EEESU_SU_EEEEENS5_IJNS4_10UnderscoreESX_SX_EEEEENS4_23SM90_TMA_LOAD_MULTICASTENS4_14ComposedLayoutINS4_7SwizzleILi3ELi4ELi3EEENS4_18smem_ptr_flag_bitsILi32EEENSS_INS5_IJSC_SG_EEENS5_IJSG_SB_EEEEEEEvNS4_8identityENS4_13SM90_TMA_LOADES19_vS1A_EENS_8epilogue10collective18CollectiveEpilogueINS1D_23Sm100TmaWarpSpecializedILi3ELi2ELi16ELb1ELb0EEEJSH_NS5_IJNSS_ISF_SB_EENSS_ISG_SB_EEEEESI_SJ_SI_SJ_NS1D_6fusion15FusionCallbacksIS1H_NS1L_17LinearCombinationISI_fSI_fLNS_15FloatRoundStyleE2EEESH_S1K_JEEENS4_5SM1004TMEM4LOAD26SM100_TMEM_LOAD_16dp128b8xES1B_S19_NS4_17SM75_U32x4_LDSM_NENS4_14SM90_TMA_STOREES19_NS4_17SM90_U32x4_STSM_NENS4_39AutoVectorizingCopyWithAssumedAlignmentILi128EEEEEEvvEEEEvNT_6ParamsE,"a",@progbits
	.sectionflags	@""
	.align	4
.nv.constant0._ZN7cutlass13device_kernelINS_4gemm6kernel13GemmUniversalIN4cute5tupleIJiiiiEEENS1_10collective13CollectiveMmaINS1_35MainloopSm100TmaUmmaWarpSpecializedILi12ELi2ELi4ENS5_IJNS4_1CILi1EEENSA_ILi8EEESB_EEEEENS5_IJNSA_ILi64EEESF_NSA_ILi32EEEEEENS_10tfloat32_tENS5_IJlSB_lEEESI_SJ_NS4_8TiledMMAINS4_8MMA_AtomIJNS4_17SM100_MMA_TF32_SSISI_SI_fLi64ELi64ELNS4_4UMMA5MajorE0ELSO_0ELNSN_7ScaleInE0ELSP_0EEEEEENS4_6LayoutINS5_IJSB_SB_SB_EEENS5_IJNSA_ILi0EEESU_SU_EEEEENS5_IJNS4_10UnderscoreESX_SX_EEEEENS4_23SM90_TMA_LOAD_MULTICASTENS4_14ComposedLayoutINS4_7SwizzleILi3ELi4ELi3EEENS4_18smem_ptr_flag_bitsILi32EEENSS_INS5_IJSC_SG_EEENS5_IJSG_SB_EEEEEEEvNS4_8identityENS4_13SM90_TMA_LOADES19_vS1A_EENS_8epilogue10collective18CollectiveEpilogueINS1D_23Sm100TmaWarpSpecializedILi3ELi2ELi16ELb1ELb0EEEJSH_NS5_IJNSS_ISF_SB_EENSS_ISG_SB_EEEEESI_SJ_SI_SJ_NS1D_6fusion15FusionCallbacksIS1H_NS1L_17LinearCombinationISI_fSI_fLNS_15FloatRoundStyleE2EEESH_S1K_JEEENS4_5SM1004TMEM4LOAD26SM100_TMEM_LOAD_16dp128b8xES1B_S19_NS4_17SM75_U32x4_LDSM_NENS4_14SM90_TMA_STOREES19_NS4_17SM90_U32x4_STSM_NENS4_39AutoVectorizingCopyWithAssumedAlignmentILi128EEEEEEvvEEEEvNT_6ParamsE:
	.zero		2944


//--------------------- SYMBOLS --------------------------

	.type		.nv.reservedSmem.offset0,@object
	.size		.nv.reservedSmem.offset0,0x4
	.type		.nv.reservedSmem.cap,@object
	.size		.nv.reservedSmem.cap,0x4
	.type		__assertfail,@function
